// auto-generated by cutlass_sweep.gemm — config: {"arch": "sm_90", "cluster_m": 1, "cluster_n": 1, "dtype": "int8", "dtype_b": "int8", "layout": "nt", "stages": 0, "tile_k": 128, "tile_m": 384, "tile_n": 80}
#include "cutlass/cutlass.h"
#include "cutlass/gemm/collective/collective_builder.hpp"
#include "cutlass/gemm/device/gemm_universal_adapter.h"
#include "cutlass/gemm/kernel/gemm_universal.hpp"
#include "cutlass/epilogue/collective/collective_builder.hpp"

using ElemA = int8_t;
using ElemB = int8_t;
using ElemCD = int8_t;
using Acc  = int32_t;
using TileShape    = cute::Shape<cute::_384, cute::_80, cute::_128>;
using ClusterShape = cute::Shape<cute::_1, cute::_1, cute::_1>;

using CollectiveEpilogue = typename cutlass::epilogue::collective::CollectiveBuilder<
    cutlass::arch::Sm90, cutlass::arch::OpClassTensorOp,
    TileShape, ClusterShape,
    cutlass::epilogue::collective::EpilogueTileAuto,
    Acc, Acc,
    ElemCD, cutlass::layout::RowMajor, 128 / cutlass::sizeof_bits<ElemCD>::value,
    ElemCD, cutlass::layout::RowMajor, 128 / cutlass::sizeof_bits<ElemCD>::value,
    cutlass::epilogue::collective::EpilogueScheduleAuto
  >::CollectiveOp;

using CollectiveMainloop = typename cutlass::gemm::collective::CollectiveBuilder<
    cutlass::arch::Sm90, cutlass::arch::OpClassTensorOp,
    ElemA, cutlass::layout::RowMajor, 128 / cutlass::sizeof_bits<ElemA>::value,
    ElemB, cutlass::layout::ColumnMajor, 128 / cutlass::sizeof_bits<ElemB>::value,
    Acc,
    TileShape, ClusterShape,
    cutlass::gemm::collective::StageCountAutoCarveout<static_cast<int>(sizeof(typename CollectiveEpilogue::SharedStorage))>,
    cutlass::gemm::collective::KernelScheduleAuto
  >::CollectiveOp;

using GemmKernel = cutlass::gemm::kernel::GemmUniversal<
    cute::Shape<int,int,int,int>,
    CollectiveMainloop,
    CollectiveEpilogue
>;
using Gemm = cutlass::gemm::device::GemmUniversalAdapter<GemmKernel>;

// Force the device kernel symbol into the cubin without needing a host main.
auto* _anchor = &cutlass::device_kernel<GemmKernel>;


// ===== COMPILED SASS (sm_90a) =====

	.target	sm_90a

	.elftype	@"ET_EXEC"


//--------------------- .note.nv.tkinfo           --------------------------
	.section	.note.nv.tkinfo,"",@"SHT_NOTE"
	.sectionflags	@"SHF_NOTE_NV_TKINFO"
	.tkinfo
        /*0018*/ 	.word	0x00000002
        /*0030*/ 	.string	""
        /*0030*/ 	.string	"ptxas"
        /*0030*/ 	.string	"Cuda compilation tools, release 13.0, V13.0.88"
        /*0030*/ 	.string	"Build cuda_13.0.r13.0/compiler.36424714_0"
        /*0030*/ 	.string	"-arch sm_90a -m 64 "



//--------------------- .note.nv.cuinfo           --------------------------
	.section	.note.nv.cuinfo,"",@"SHT_NOTE"
	.sectionflags	@"SHF_NOTE_NV_CUINFO"
        /*0018*/ 	.short	0x0002
        /*001a*/ 	.short	0x005a
        /*001c*/ 	.short	0x0082
	.zero		2


//--------------------- .nv.info                  --------------------------
	.section	.nv.info,"",@"SHT_CUDA_INFO"
	.align	4


	//----- nvinfo : EIATTR_REGCOUNT
	.align		4
        /*0000*/ 	.byte	0x04, 0x2f
        /*0002*/ 	.short	(.L_15 - .L_14)
	.align		4
.L_14:
        /*0004*/ 	.word	index@(_ZN7cutlass13device_kernelINS_4gemm6kernel13GemmUniversalIN4cute5tupleIJiiiiEEENS1_10collective13CollectiveMmaINS1_34MainloopSm90TmaGmmaWarpSpecializedILi3ENS5_IJNS4_1CILi1EEESB_SB_EEENS1_35KernelTmaWarpSpecializedCooperativeEEENS5_IJNSA_ILi384EEENSA_ILi80EEENSA_ILi128EEEEEEaNS5_IJlSB_lEEEaSJ_NS4_8TiledMMAINS4_8MMA_AtomIJNS4_4SM904GMMA26MMA_64x16x32_S32S8S8_SS_TNEEEENS4_6LayoutINS5_IJNSA_ILi2EEESB_SB_EEENS5_IJSB_NSA_ILi0EEEST_EEEEENS5_IJNS4_10UnderscoreESW_SW_EEEEENS4_13SM90_TMA_LOADENS4_14ComposedLayoutINS4_7SwizzleILi3ELi4ELi3EEENS4_18smem_ptr_flag_bitsILi8EEENSQ_INS5_IJNSA_ILi8EEESH_EEENS5_IJSH_SB_EEEEEEEvNS4_8identityESZ_S19_vS1A_EENS_8epilogue10collective6detail29Sm90TmaWarpSpecializedAdapterINS1D_15DefaultEpilogueIaSJ_SJ_NS1C_6thread17LinearCombinationIaLi1EiiLNS1H_9ScaleType4KindE0ELNS_15FloatRoundStyleE2EaEENS1_15EpilogueDefaultEEEEEvvEEEEvNT_6ParamsE)
        /*0008*/ 	.word	0x000000a8


	//----- nvinfo : EIATTR_FRAME_SIZE
	.align		4
.L_15:
        /*000c*/ 	.byte	0x04, 0x11
        /*000e*/ 	.short	(.L_17 - .L_16)
	.align		4
.L_16:
        /*0010*/ 	.word	index@(_ZN7cutlass13device_kernelINS_4gemm6kernel13GemmUniversalIN4cute5tupleIJiiiiEEENS1_10collective13CollectiveMmaINS1_34MainloopSm90TmaGmmaWarpSpecializedILi3ENS5_IJNS4_1CILi1EEESB_SB_EEENS1_35KernelTmaWarpSpecializedCooperativeEEENS5_IJNSA_ILi384EEENSA_ILi80EEENSA_ILi128EEEEEEaNS5_IJlSB_lEEEaSJ_NS4_8TiledMMAINS4_8MMA_AtomIJNS4_4SM904GMMA26MMA_64x16x32_S32S8S8_SS_TNEEEENS4_6LayoutINS5_IJNSA_ILi2EEESB_SB_EEENS5_IJSB_NSA_ILi0EEEST_EEEEENS5_IJNS4_10UnderscoreESW_SW_EEEEENS4_13SM90_TMA_LOADENS4_14ComposedLayoutINS4_7SwizzleILi3ELi4ELi3EEENS4_18smem_ptr_flag_bitsILi8EEENSQ_INS5_IJNSA_ILi8EEESH_EEENS5_IJSH_SB_EEEEEEEvNS4_8identityESZ_S19_vS1A_EENS_8epilogue10collective6detail29Sm90TmaWarpSpecializedAdapterINS1D_15DefaultEpilogueIaSJ_SJ_NS1C_6thread17LinearCombinationIaLi1EiiLNS1H_9ScaleType4KindE0ELNS_15FloatRoundStyleE2EaEENS1_15EpilogueDefaultEEEEEvvEEEEvNT_6ParamsE)
        /*0014*/ 	.word	0x00000000


	//----- nvinfo : EIATTR_MIN_STACK_SIZE
	.align		4
.L_17:
        /*0018*/ 	.byte	0x04, 0x12
        /*001a*/ 	.short	(.L_19 - .L_18)
	.align		4
.L_18:
        /*001c*/ 	.word	index@(_ZN7cutlass13device_kernelINS_4gemm6kernel13GemmUniversalIN4cute5tupleIJiiiiEEENS1_10collective13CollectiveMmaINS1_34MainloopSm90TmaGmmaWarpSpecializedILi3ENS5_IJNS4_1CILi1EEESB_SB_EEENS1_35KernelTmaWarpSpecializedCooperativeEEENS5_IJNSA_ILi384EEENSA_ILi80EEENSA_ILi128EEEEEEaNS5_IJlSB_lEEEaSJ_NS4_8TiledMMAINS4_8MMA_AtomIJNS4_4SM904GMMA26MMA_64x16x32_S32S8S8_SS_TNEEEENS4_6LayoutINS5_IJNSA_ILi2EEESB_SB_EEENS5_IJSB_NSA_ILi0EEEST_EEEEENS5_IJNS4_10UnderscoreESW_SW_EEEEENS4_13SM90_TMA_LOADENS4_14ComposedLayoutINS4_7SwizzleILi3ELi4ELi3EEENS4_18smem_ptr_flag_bitsILi8EEENSQ_INS5_IJNSA_ILi8EEESH_EEENS5_IJSH_SB_EEEEEEEvNS4_8identityESZ_S19_vS1A_EENS_8epilogue10collective6detail29Sm90TmaWarpSpecializedAdapterINS1D_15DefaultEpilogueIaSJ_SJ_NS1C_6thread17LinearCombinationIaLi1EiiLNS1H_9ScaleType4KindE0ELNS_15FloatRoundStyleE2EaEENS1_15EpilogueDefaultEEEEEvvEEEEvNT_6ParamsE)
        /*0020*/ 	.word	0x00000000
.L_19:


//--------------------- .nv.compat                --------------------------
	.section	.nv.compat,"",@"SHT_CUDA_COMPAT_INFO"
	.align	4
        /*0000*/ 	.byte	0x02, 0x09, 0x01, 0x00, 0x02, 0x02, 0x04, 0x00, 0x02, 0x05, 0x05, 0x00, 0x03, 0x07, 0x01, 0x01
        /*0010*/ 	.byte	0x02, 0x03, 0x01, 0x00, 0x02, 0x06, 0x01, 0x00, 0x04, 0x0b, 0x08, 0x00, 0x00, 0x00, 0x00, 0x00
        /*0020*/ 	.byte	0x00, 0x00, 0x00, 0x00


//--------------------- .nv.info._ZN7cutlass13device_kernelINS_4gemm6kernel13GemmUniversalIN4cute5tupleIJiiiiEEENS1_10collective13CollectiveMmaINS1_34MainloopSm90TmaGmmaWarpSpecializedILi3ENS5_IJNS4_1CILi1EEESB_SB_EEENS1_35KernelTmaWarpSpecializedCooperativeEEENS5_IJNSA_ILi384EEENSA_ILi80EEENSA_ILi128EEEEEEaNS5_IJlSB_lEEEaSJ_NS4_8TiledMMAINS4_8MMA_AtomIJNS4_4SM904GMMA26MMA_64x16x32_S32S8S8_SS_TNEEEENS4_6LayoutINS5_IJNSA_ILi2EEESB_SB_EEENS5_IJSB_NSA_ILi0EEEST_EEEEENS5_IJNS4_10UnderscoreESW_SW_EEEEENS4_13SM90_TMA_LOADENS4_14ComposedLayoutINS4_7SwizzleILi3ELi4ELi3EEENS4_18smem_ptr_flag_bitsILi8EEENSQ_INS5_IJNSA_ILi8EEESH_EEENS5_IJSH_SB_EEEEEEEvNS4_8identityESZ_S19_vS1A_EENS_8epilogue10collective6detail29Sm90TmaWarpSpecializedAdapterINS1D_15DefaultEpilogueIaSJ_SJ_NS1C_6thread17LinearCombinationIaLi1EiiLNS1H_9ScaleType4KindE0ELNS_15FloatRoundStyleE2EaEENS1_15EpilogueDefaultEEEEEvvEEEEvNT_6ParamsE --------------------------
	.section	.nv.info._ZN7cutlass13device_kernelINS_4gemm6kernel13GemmUniversalIN4cute5tupleIJiiiiEEENS1_10collective13CollectiveMmaINS1_34MainloopSm90TmaGmmaWarpSpecializedILi3ENS5_IJNS4_1CILi1EEESB_SB_EEENS1_35KernelTmaWarpSpecializedCooperativeEEENS5_IJNSA_ILi384EEENSA_ILi80EEENSA_ILi128EEEEEEaNS5_IJlSB_lEEEaSJ_NS4_8TiledMMAINS4_8MMA_AtomIJNS4_4SM904GMMA26MMA_64x16x32_S32S8S8_SS_TNEEEENS4_6LayoutINS5_IJNSA_ILi2EEESB_SB_EEENS5_IJSB_NSA_ILi0EEEST_EEEEENS5_IJNS4_10UnderscoreESW_SW_EEEEENS4_13SM90_TMA_LOADENS4_14ComposedLayoutINS4_7SwizzleILi3ELi4ELi3EEENS4_18smem_ptr_flag_bitsILi8EEENSQ_INS5_IJNSA_ILi8EEESH_EEENS5_IJSH_SB_EEEEEEEvNS4_8identityESZ_S19_vS1A_EENS_8epilogue10collective6detail29Sm90TmaWarpSpecializedAdapterINS1D_15DefaultEpilogueIaSJ_SJ_NS1C_6thread17LinearCombinationIaLi1EiiLNS1H_9ScaleType4KindE0ELNS_15FloatRoundStyleE2EaEENS1_15EpilogueDefaultEEEEEvvEEEEvNT_6ParamsE,"",@"SHT_CUDA_INFO"
	.sectionflags	@""
	.align	4


	//----- nvinfo : EIATTR_CUDA_API_VERSION
	.align		4
        /*0000*/ 	.byte	0x04, 0x37
        /*0002*/ 	.short	(.L_21 - .L_20)
.L_20:
        /*0004*/ 	.word	0x00000082


	//----- nvinfo : EIATTR_KPARAM_INFO
	.align		4
.L_21:
        /*0008*/ 	.byte	0x04, 0x17
        /*000a*/ 	.short	(.L_23 - .L_22)
.L_22:
        /*000c*/ 	.word	0x00000000
        /*0010*/ 	.short	0x0000
        /*0012*/ 	.short	0x0070
        /*0014*/ 	.byte	0x00, 0xf0, 0x01, 0x10


	//----- nvinfo : EIATTR_SPARSE_MMA_MASK
	.align		4
.L_23:
        /*0018*/ 	.byte	0x03, 0x50
        /*001a*/ 	.short	0x0000


	//----- nvinfo : EIATTR_MAXREG_COUNT
	.align		4
        /*001c*/ 	.byte	0x03, 0x1b
        /*001e*/ 	.short	0x00a8


	//----- nvinfo : EIATTR_NUM_BARRIERS
	.align		4
        /*0020*/ 	.byte	0x02, 0x4c
        /*0022*/ 	.byte	0x01
	.zero		1


	//----- nvinfo : EIATTR_EXTERNS
	.align		4
        /*0024*/ 	.byte	0x04, 0x0f
        /*0026*/ 	.short	(.L_25 - .L_24)


	//   ....[0]....
	.align		4
.L_24:
        /*0028*/ 	.word	index@(__assertfail)


	//----- nvinfo : EIATTR_MERCURY_ISA_VERSION
	.align		4
.L_25:
        /*002c*/ 	.byte	0x03, 0x5f
        /*002e*/ 	.short	0x0101


	//----- nvinfo : EIATTR_INT_WARP_WIDE_INSTR_OFFSETS
	.align		4
        /*0030*/ 	.byte	0x04, 0x31
        /*0032*/ 	.short	(.L_27 - .L_26)


	//   ....[0]....
.L_26:
        /*0034*/ 	.word	0x000003b0


	//   ....[1]....
        /*0038*/ 	.word	0x000003c0


	//   ....[2]....
        /*003c*/ 	.word	0x000004b0


	//----- nvinfo : EIATTR_COOP_GROUP_MASK_REGIDS
	.align		4
.L_27:
        /*0040*/ 	.byte	0x04, 0x29
        /*0042*/ 	.short	(.L_29 - .L_28)


	//   ....[0]....
.L_28:
        /*0044*/ 	.word	0xffffffff


	//   ....[1]....
        /*0048*/ 	.word	0xffffffff


	//   ....[2]....
        /*004c*/ 	.word	0xffffffff


	//   ....[3]....
        /*0050*/ 	.word	0xffffffff


	//   ....[4]....
        /*0054*/ 	.word	0xffffffff


	//----- nvinfo : EIATTR_COOP_GROUP_INSTR_OFFSETS
	.align		4
.L_29:
        /*0058*/ 	.byte	0x04, 0x28
        /*005a*/ 	.short	(.L_31 - .L_30)


	//   ....[0]....
.L_30:
        /*005c*/ 	.word	0x00000060


	//   ....[1]....
        /*0060*/ 	.word	0x00000070


	//   ....[2]....
        /*0064*/ 	.word	0x00000130


	//   ....[3]....
        /*0068*/ 	.word	0x000002a0


	//   ....[4]....
        /*006c*/ 	.word	0x00000fd0


	//----- nvinfo : EIATTR_REG_RECONFIG
	.align		4
.L_31:
        /*0070*/ 	.byte	0x01, 0x54
	.zero		2


	//----- nvinfo : EIATTR_SYSCALL_OFFSETS
	.align		4
        /*0074*/ 	.byte	0x04, 0x46
        /*0076*/ 	.short	(.L_33 - .L_32)


	//   ....[0]....
.L_32:
        /*0078*/ 	.word	0x00001190


	//----- nvinfo : EIATTR_MBARRIER_INSTR_OFFSETS
	.align		4
.L_33:
        /*007c*/ 	.byte	0x04, 0x39
        /*007e*/ 	.short	(.L_35 - .L_34)


	//   ....[0]....
.L_34:
        /*0080*/ 	.word	0x00000230
        /*0084*/ 	.word	0x000000ff
        /*0088*/ 	.word	0x00000000
        /*008c*/ 	.short	0x0100
        /*008e*/ 	.byte	0x08
	.zero		1


	//   ....[1]....
        /*0090*/ 	.word	0x00000240
        /*0094*/ 	.word	0x000000ff
        /*0098*/ 	.word	0x00000018
        /*009c*/ 	.short	0x0100
        /*009e*/ 	.byte	0x08
	.zero		1


	//   ....[2]....
        /*00a0*/ 	.word	0x00000250
        /*00a4*/ 	.word	0x000000ff
        /*00a8*/ 	.word	0x00000008
        /*00ac*/ 	.short	0x0100
        /*00ae*/ 	.byte	0x08
	.zero		1


	//   ....[3]....
        /*00b0*/ 	.word	0x00000260
        /*00b4*/ 	.word	0x000000ff
        /*00b8*/ 	.word	0x00000020
        /*00bc*/ 	.short	0x0100
        /*00be*/ 	.byte	0x08
	.zero		1


	//   ....[4]....
        /*00c0*/ 	.word	0x00000270
        /*00c4*/ 	.word	0x000000ff
        /*00c8*/ 	.word	0x00000010
        /*00cc*/ 	.short	0x0100
        /*00ce*/ 	.byte	0x08
	.zero		1


	//   ....[5]....
        /*00d0*/ 	.word	0x00000280
        /*00d4*/ 	.word	0x000000ff
        /*00d8*/ 	.word	0x00000028
        /*00dc*/ 	.short	0x0100
        /*00de*/ 	.byte	0x08
	.zero		1


	//   ....[6]....
        /*00e0*/ 	.word	0x00000520
        /*00e4*/ 	.word	0x000000ff
        /*00e8*/ 	.word	0x00000040
        /*00ec*/ 	.short	0x0100
        /*00ee*/ 	.byte	0x06
	.zero		1


	//   ....[7]....
        /*00f0*/ 	.word	0x00000580
        /*00f4*/ 	.word	0x000000ff
        /*00f8*/ 	.word	0x00000048
        /*00fc*/ 	.short	0x0100
        /*00fe*/ 	.byte	0x06
	.zero		1


	//   ....[8]....
        /*0100*/ 	.word	0x00001260
        /*0104*/ 	.word	0x00000003
        /*0108*/ 	.word	0x00000000
        /*010c*/ 	.short	0x010a
        /*010e*/ 	.byte	0x3f
	.zero		1


	//   ....[9]....
        /*0110*/ 	.word	0x000012a0
        /*0114*/ 	.word	0x00000003
        /*0118*/ 	.word	0x00000000
        /*011c*/ 	.short	0x010a
        /*011e*/ 	.byte	0x3f
	.zero		1


	//   ....[10]....
        /*0120*/ 	.word	0x00002ad0
        /*0124*/ 	.word	0x00000005
        /*0128*/ 	.word	0x00000000
        /*012c*/ 	.short	0x010a
        /*012e*/ 	.byte	0x3f
	.zero		1


	//   ....[11]....
        /*0130*/ 	.word	0x00002b10
        /*0134*/ 	.word	0x00000005
        /*0138*/ 	.word	0x00000000
        /*013c*/ 	.short	0x010a
        /*013e*/ 	.byte	0x3f
	.zero		1


	//   ....[12]....
        /*0140*/ 	.word	0x000041e0
        /*0144*/ 	.word	0x00000004
        /*0148*/ 	.word	0x00000000
        /*014c*/ 	.short	0x0101
        /*014e*/ 	.byte	0x3f
	.zero		1


	//   ....[13]....
        /*0150*/ 	.word	0x000043c0
        /*0154*/ 	.word	0x00000000
        /*0158*/ 	.word	0x00000000
        /*015c*/ 	.short	0x0101
        /*015e*/ 	.byte	0x3f
	.zero		1


	//   ....[14]....
        /*0160*/ 	.word	0x0000cb50
        /*0164*/ 	.word	0x0000000e
        /*0168*/ 	.word	0x00000018
        /*016c*/ 	.short	0x010a
        /*016e*/ 	.byte	0x3f
	.zero		1


	//   ....[15]....
        /*0170*/ 	.word	0x0000ced0
        /*0174*/ 	.word	0x00000006
        /*0178*/ 	.word	0x00000048
        /*017c*/ 	.short	0x0101
        /*017e*/ 	.byte	0x3f
	.zero		1


	//   ....[16]....
        /*0180*/ 	.word	0x0000d600
        /*0184*/ 	.word	0x00000007
        /*0188*/ 	.word	0x00000000
        /*018c*/ 	.short	0x010a
        /*018e*/ 	.byte	0x3f
	.zero		1


	//   ....[17]....
        /*0190*/ 	.word	0x0000d680
        /*0194*/ 	.word	0x00000009
        /*0198*/ 	.word	0x00000000
        /*019c*/ 	.short	0x010a
        /*019e*/ 	.byte	0x3f
	.zero		1


	//   ....[18]....
        /*01a0*/ 	.word	0x0000d710
        /*01a4*/ 	.word	0x00000003
        /*01a8*/ 	.word	0x00000000
        /*01ac*/ 	.short	0x010a
        /*01ae*/ 	.byte	0x3f
	.zero		1


	//   ....[19]....
        /*01b0*/ 	.word	0x0000d770
        /*01b4*/ 	.word	0x00000003
        /*01b8*/ 	.word	0x00000000
        /*01bc*/ 	.short	0x010a
        /*01be*/ 	.byte	0x3f
	.zero		1


	//   ....[20]....
        /*01c0*/ 	.word	0x0000d7c0
        /*01c4*/ 	.word	0x00000005
        /*01c8*/ 	.word	0x00000000
        /*01cc*/ 	.short	0x010a
        /*01ce*/ 	.byte	0x3f
	.zero		1


	//   ....[21]....
        /*01d0*/ 	.word	0x0000d890
        /*01d4*/ 	.word	0x0000000e
        /*01d8*/ 	.word	0x00000018
        /*01dc*/ 	.short	0x010a
        /*01de*/ 	.byte	0x3f
	.zero		1


	//   ....[22]....
        /*01e0*/ 	.word	0x0000d960
        /*01e4*/ 	.word	0x00000007
        /*01e8*/ 	.word	0x00000000
        /*01ec*/ 	.short	0x010a
        /*01ee*/ 	.byte	0x3f
	.zero		1


	//   ....[23]....
        /*01f0*/ 	.word	0x0000d9b0
        /*01f4*/ 	.word	0x00000009
        /*01f8*/ 	.word	0x00000000
        /*01fc*/ 	.short	0x010a
        /*01fe*/ 	.byte	0x3f
	.zero		1


	//----- nvinfo : EIATTR_NUM_MBARRIERS
	.align		4
.L_35:
        /*0200*/ 	.byte	0x03, 0x38
        /*0202*/ 	.short	0x0008


	//----- nvinfo : EIATTR_EXIT_INSTR_OFFSETS
	.align		4
        /*0204*/ 	.byte	0x04, 0x1c
        /*0206*/ 	.short	(.L_37 - .L_36)


	//   ....[0]....
.L_36:
        /*0208*/ 	.word	0x000005d0


	//   ....[1]....
        /*020c*/ 	.word	0x00000ea0


	//   ....[2]....
        /*0210*/ 	.word	0x0000c1c0


	//   ....[3]....
        /*0214*/ 	.word	0x0000c7f0


	//   ....[4]....
        /*0218*/ 	.word	0x0000d760


	//----- nvinfo : EIATTR_MAX_THREADS
	.align		4
.L_37:
        /*021c*/ 	.byte	0x04, 0x05
        /*021e*/ 	.short	(.L_39 - .L_38)
.L_38:
        /*0220*/ 	.word	0x00000180
        /*0224*/ 	.word	0x00000001
        /*0228*/ 	.word	0x00000001


	//----- nvinfo : EIATTR_CRS_STACK_SIZE
	.align		4
.L_39:
        /*022c*/ 	.byte	0x04, 0x1e
        /*022e*/ 	.short	(.L_41 - .L_40)
.L_40:
        /*0230*/ 	.word	0x00000000


	//----- nvinfo : EIATTR_CBANK_PARAM_SIZE
	.align		4
.L_41:
        /*0234*/ 	.byte	0x03, 0x19
        /*0236*/ 	.short	0x0470


	//----- nvinfo : EIATTR_PARAM_CBANK
	.align		4
        /*0238*/ 	.byte	0x04, 0x0a
        /*023a*/ 	.short	(.L_43 - .L_42)
	.align		4
.L_42:
        /*023c*/ 	.word	index@(.nv.constant0._ZN7cutlass13device_kernelINS_4gemm6kernel13GemmUniversalIN4cute5tupleIJiiiiEEENS1_10collective13CollectiveMmaINS1_34MainloopSm90TmaGmmaWarpSpecializedILi3ENS5_IJNS4_1CILi1EEESB_SB_EEENS1_35KernelTmaWarpSpecializedCooperativeEEENS5_IJNSA_ILi384EEENSA_ILi80EEENSA_ILi128EEEEEEaNS5_IJlSB_lEEEaSJ_NS4_8TiledMMAINS4_8MMA_AtomIJNS4_4SM904GMMA26MMA_64x16x32_S32S8S8_SS_TNEEEENS4_6LayoutINS5_IJNSA_ILi2EEESB_SB_EEENS5_IJSB_NSA_ILi0EEEST_EEEEENS5_IJNS4_10UnderscoreESW_SW_EEEEENS4_13SM90_TMA_LOADENS4_14ComposedLayoutINS4_7SwizzleILi3ELi4ELi3EEENS4_18smem_ptr_flag_bitsILi8EEENSQ_INS5_IJNSA_ILi8EEESH_EEENS5_IJSH_SB_EEEEEEEvNS4_8identityESZ_S19_vS1A_EENS_8epilogue10collective6detail29Sm90TmaWarpSpecializedAdapterINS1D_15DefaultEpilogueIaSJ_SJ_NS1C_6thread17LinearCombinationIaLi1EiiLNS1H_9ScaleType4KindE0ELNS_15FloatRoundStyleE2EaEENS1_15EpilogueDefaultEEEEEvvEEEEvNT_6ParamsE)
        /*0240*/ 	.short	0x0210
        /*0242*/ 	.short	0x0470


	//----- nvinfo : EIATTR_SW_WAR
	.align		4
.L_43:
        /*0244*/ 	.byte	0x04, 0x36
        /*0246*/ 	.short	(.L_45 - .L_44)
.L_44:
        /*0248*/ 	.word	0x00000008
.L_45:


//--------------------- .nv.callgraph             --------------------------
	.section	.nv.callgraph,"",@"SHT_CUDA_CALLGRAPH"
	.align	4
	.sectionentsize	8
	.align		4
        /*0000*/ 	.word	0x00000000
	.align		4
        /*0004*/ 	.word	0xffffffff
	.align		4
        /*0008*/ 	.word	index@(_ZN7cutlass13device_kernelINS_4gemm6kernel13GemmUniversalIN4cute5tupleIJiiiiEEENS1_10collective13CollectiveMmaINS1_34MainloopSm90TmaGmmaWarpSpecializedILi3ENS5_IJNS4_1CILi1EEESB_SB_EEENS1_35KernelTmaWarpSpecializedCooperativeEEENS5_IJNSA_ILi384EEENSA_ILi80EEENSA_ILi128EEEEEEaNS5_IJlSB_lEEEaSJ_NS4_8TiledMMAINS4_8MMA_AtomIJNS4_4SM904GMMA26MMA_64x16x32_S32S8S8_SS_TNEEEENS4_6LayoutINS5_IJNSA_ILi2EEESB_SB_EEENS5_IJSB_NSA_ILi0EEEST_EEEEENS5_IJNS4_10UnderscoreESW_SW_EEEEENS4_13SM90_TMA_LOADENS4_14ComposedLayoutINS4_7SwizzleILi3ELi4ELi3EEENS4_18smem_ptr_flag_bitsILi8EEENSQ_INS5_IJNSA_ILi8EEESH_EEENS5_IJSH_SB_EEEEEEEvNS4_8identityESZ_S19_vS1A_EENS_8epilogue10collective6detail29Sm90TmaWarpSpecializedAdapterINS1D_15DefaultEpilogueIaSJ_SJ_NS1C_6thread17LinearCombinationIaLi1EiiLNS1H_9ScaleType4KindE0ELNS_15FloatRoundStyleE2EaEENS1_15EpilogueDefaultEEEEEvvEEEEvNT_6ParamsE)
	.align		4
        /*000c*/ 	.word	index@(__assertfail)
	.align		4
        /*0010*/ 	.word	0x00000000
	.align		4
        /*0014*/ 	.word	0xfffffffe
	.align		4
        /*0018*/ 	.word	0x00000000
	.align		4
        /*001c*/ 	.word	0xfffffffd
	.align		4
        /*0020*/ 	.word	0x00000000
	.align		4
        /*0024*/ 	.word	0xfffffffc


//--------------------- .nv.constant4             --------------------------
	.section	.nv.constant4,"a",@progbits
	.align	8
	.align		8
.nv.constant4:
        /*0000*/ 	.dword	__assertfail
	.align		8
        /*0008*/ 	.dword	__unnamed_1
	.align		8
        /*0010*/ 	.dword	_ZN40_INTERNAL_e34c0c9c_4_k_cu_89966c2e_132364cuda3std3__45__cpo5beginE
	.align		8
        /*0018*/ 	.dword	_ZN40_INTERNAL_e34c0c9c_4_k_cu_89966c2e_132364cuda3std3__45__cpo3endE
	.align		8
        /*0020*/ 	.dword	_ZN40_INTERNAL_e34c0c9c_4_k_cu_89966c2e_132364cuda3std3__45__cpo6cbeginE
	.align		8
        /*0028*/ 	.dword	_ZN40_INTERNAL_e34c0c9c_4_k_cu_89966c2e_132364cuda3std3__45__cpo4cendE
	.align		8
        /*0030*/ 	.dword	_ZN40_INTERNAL_e34c0c9c_4_k_cu_89966c2e_132364cuda3std3__442_GLOBAL__N__e34c0c9c_4_k_cu_89966c2e_132366ignoreE
	.align		8
        /*0038*/ 	.dword	_ZN40_INTERNAL_e34c0c9c_4_k_cu_89966c2e_132364cuda3std3__419piecewise_constructE
	.align		8
        /*0040*/ 	.dword	_ZN40_INTERNAL_e34c0c9c_4_k_cu_89966c2e_132364cuda3std3__48in_placeE
	.align		8
        /*0048*/ 	.dword	_ZN40_INTERNAL_e34c0c9c_4_k_cu_89966c2e_132364cuda3std6ranges3__45__cpo4swapE
	.align		8
        /*0050*/ 	.dword	_ZN40_INTERNAL_e34c0c9c_4_k_cu_89966c2e_132364cuda3std6ranges3__45__cpo9iter_moveE
	.align		8
        /*0058*/ 	.dword	_ZN40_INTERNAL_e34c0c9c_4_k_cu_89966c2e_132364cute7productE
	.align		8
        /*0060*/ 	.dword	_ZN40_INTERNAL_e34c0c9c_4_k_cu_89966c2e_132364cute1_E
	.align		8
        /*0068*/ 	.dword	$str$22
	.align		8
        /*0070*/ 	.dword	$str$23


//--------------------- .text._ZN7cutlass13device_kernelINS_4gemm6kernel13GemmUniversalIN4cute5tupleIJiiiiEEENS1_10collective13CollectiveMmaINS1_34MainloopSm90TmaGmmaWarpSpecializedILi3ENS5_IJNS4_1CILi1EEESB_SB_EEENS1_35KernelTmaWarpSpecializedCooperativeEEENS5_IJNSA_ILi384EEENSA_ILi80EEENSA_ILi128EEEEEEaNS5_IJlSB_lEEEaSJ_NS4_8TiledMMAINS4_8MMA_AtomIJNS4_4SM904GMMA26MMA_64x16x32_S32S8S8_SS_TNEEEENS4_6LayoutINS5_IJNSA_ILi2EEESB_SB_EEENS5_IJSB_NSA_ILi0EEEST_EEEEENS5_IJNS4_10UnderscoreESW_SW_EEEEENS4_13SM90_TMA_LOADENS4_14ComposedLayoutINS4_7SwizzleILi3ELi4ELi3EEENS4_18smem_ptr_flag_bitsILi8EEENSQ_INS5_IJNSA_ILi8EEESH_EEENS5_IJSH_SB_EEEEEEEvNS4_8identityESZ_S19_vS1A_EENS_8epilogue10collective6detail29Sm90TmaWarpSpecializedAdapterINS1D_15DefaultEpilogueIaSJ_SJ_NS1C_6thread17LinearCombinationIaLi1EiiLNS1H_9ScaleType4KindE0ELNS_15FloatRoundStyleE2EaEENS1_15EpilogueDefaultEEEEEvvEEEEvNT_6ParamsE --------------------------
	.section	.text._ZN7cutlass13device_kernelINS_4gemm6kernel13GemmUniversalIN4cute5tupleIJiiiiEEENS1_10collective13CollectiveMmaINS1_34MainloopSm90TmaGmmaWarpSpecializedILi3ENS5_IJNS4_1CILi1EEESB_SB_EEENS1_35KernelTmaWarpSpecializedCooperativeEEENS5_IJNSA_ILi384EEENSA_ILi80EEENSA_ILi128EEEEEEaNS5_IJlSB_lEEEaSJ_NS4_8TiledMMAINS4_8MMA_AtomIJNS4_4SM904GMMA26MMA_64x16x32_S32S8S8_SS_TNEEEENS4_6LayoutINS5_IJNSA_ILi2EEESB_SB_EEENS5_IJSB_NSA_ILi0EEEST_EEEEENS5_IJNS4_10UnderscoreESW_SW_EEEEENS4_13SM90_TMA_LOADENS4_14ComposedLayoutINS4_7SwizzleILi3ELi4ELi3EEENS4_18smem_ptr_flag_bitsILi8EEENSQ_INS5_IJNSA_ILi8EEESH_EEENS5_IJSH_SB_EEEEEEEvNS4_8identityESZ_S19_vS1A_EENS_8epilogue10collective6detail29Sm90TmaWarpSpecializedAdapterINS1D_15DefaultEpilogueIaSJ_SJ_NS1C_6thread17LinearCombinationIaLi1EiiLNS1H_9ScaleType4KindE0ELNS_15FloatRoundStyleE2EaEENS1_15EpilogueDefaultEEEEEvvEEEEvNT_6ParamsE,"ax",@progbits
	.align	128
.text._ZN7cutlass13device_kernelINS_4gemm6kernel13GemmUniversalIN4cute5tupleIJiiiiEEENS1_10collective13CollectiveMmaINS1_34MainloopSm90TmaGmmaWarpSpecializedILi3ENS5_IJNS4_1CILi1EEESB_SB_EEENS1_35KernelTmaWarpSpecializedCooperativeEEENS5_IJNSA_ILi384EEENSA_ILi80EEENSA_ILi128EEEEEEaNS5_IJlSB_lEEEaSJ_NS4_8TiledMMAINS4_8MMA_AtomIJNS4_4SM904GMMA26MMA_64x16x32_S32S8S8_SS_TNEEEENS4_6LayoutINS5_IJNSA_ILi2EEESB_SB_EEENS5_IJSB_NSA_ILi0EEEST_EEEEENS5_IJNS4_10UnderscoreESW_SW_EEEEENS4_13SM90_TMA_LOADENS4_14ComposedLayoutINS4_7SwizzleILi3ELi4ELi3EEENS4_18smem_ptr_flag_bitsILi8EEENSQ_INS5_IJNSA_ILi8EEESH_EEENS5_IJSH_SB_EEEEEEEvNS4_8identityESZ_S19_vS1A_EENS_8epilogue10collective6detail29Sm90TmaWarpSpecializedAdapterINS1D_15DefaultEpilogueIaSJ_SJ_NS1C_6thread17LinearCombinationIaLi1EiiLNS1H_9ScaleType4KindE0ELNS_15FloatRoundStyleE2EaEENS1_15EpilogueDefaultEEEEEvvEEEEvNT_6ParamsE:
        .type           _ZN7cutlass13device_kernelINS_4gemm6kernel13GemmUniversalIN4cute5tupleIJiiiiEEENS1_10collective13CollectiveMmaINS1_34MainloopSm90TmaGmmaWarpSpecializedILi3ENS5_IJNS4_1CILi1EEESB_SB_EEENS1_35KernelTmaWarpSpecializedCooperativeEEENS5_IJNSA_ILi384EEENSA_ILi80EEENSA_ILi128EEEEEEaNS5_IJlSB_lEEEaSJ_NS4_8TiledMMAINS4_8MMA_AtomIJNS4_4SM904GMMA26MMA_64x16x32_S32S8S8_SS_TNEEEENS4_6LayoutINS5_IJNSA_ILi2EEESB_SB_EEENS5_IJSB_NSA_ILi0EEEST_EEEEENS5_IJNS4_10UnderscoreESW_SW_EEEEENS4_13SM90_TMA_LOADENS4_14ComposedLayoutINS4_7SwizzleILi3ELi4ELi3EEENS4_18smem_ptr_flag_bitsILi8EEENSQ_INS5_IJNSA_ILi8EEESH_EEENS5_IJSH_SB_EEEEEEEvNS4_8identityESZ_S19_vS1A_EENS_8epilogue10collective6detail29Sm90TmaWarpSpecializedAdapterINS1D_15DefaultEpilogueIaSJ_SJ_NS1C_6thread17LinearCombinationIaLi1EiiLNS1H_9ScaleType4KindE0ELNS_15FloatRoundStyleE2EaEENS1_15EpilogueDefaultEEEEEvvEEEEvNT_6ParamsE,@function
        .size           _ZN7cutlass13device_kernelINS_4gemm6kernel13GemmUniversalIN4cute5tupleIJiiiiEEENS1_10collective13CollectiveMmaINS1_34MainloopSm90TmaGmmaWarpSpecializedILi3ENS5_IJNS4_1CILi1EEESB_SB_EEENS1_35KernelTmaWarpSpecializedCooperativeEEENS5_IJNSA_ILi384EEENSA_ILi80EEENSA_ILi128EEEEEEaNS5_IJlSB_lEEEaSJ_NS4_8TiledMMAINS4_8MMA_AtomIJNS4_4SM904GMMA26MMA_64x16x32_S32S8S8_SS_TNEEEENS4_6LayoutINS5_IJNSA_ILi2EEESB_SB_EEENS5_IJSB_NSA_ILi0EEEST_EEEEENS5_IJNS4_10UnderscoreESW_SW_EEEEENS4_13SM90_TMA_LOADENS4_14ComposedLayoutINS4_7SwizzleILi3ELi4ELi3EEENS4_18smem_ptr_flag_bitsILi8EEENSQ_INS5_IJNSA_ILi8EEESH_EEENS5_IJSH_SB_EEEEEEEvNS4_8identityESZ_S19_vS1A_EENS_8epilogue10collective6detail29Sm90TmaWarpSpecializedAdapterINS1D_15DefaultEpilogueIaSJ_SJ_NS1C_6thread17LinearCombinationIaLi1EiiLNS1H_9ScaleType4KindE0ELNS_15FloatRoundStyleE2EaEENS1_15EpilogueDefaultEEEEEvvEEEEvNT_6ParamsE,(.L_x_308 - _ZN7cutlass13device_kernelINS_4gemm6kernel13GemmUniversalIN4cute5tupleIJiiiiEEENS1_10collective13CollectiveMmaINS1_34MainloopSm90TmaGmmaWarpSpecializedILi3ENS5_IJNS4_1CILi1EEESB_SB_EEENS1_35KernelTmaWarpSpecializedCooperativeEEENS5_IJNSA_ILi384EEENSA_ILi80EEENSA_ILi128EEEEEEaNS5_IJlSB_lEEEaSJ_NS4_8TiledMMAINS4_8MMA_AtomIJNS4_4SM904GMMA26MMA_64x16x32_S32S8S8_SS_TNEEEENS4_6LayoutINS5_IJNSA_ILi2EEESB_SB_EEENS5_IJSB_NSA_ILi0EEEST_EEEEENS5_IJNS4_10UnderscoreESW_SW_EEEEENS4_13SM90_TMA_LOADENS4_14ComposedLayoutINS4_7SwizzleILi3ELi4ELi3EEENS4_18smem_ptr_flag_bitsILi8EEENSQ_INS5_IJNSA_ILi8EEESH_EEENS5_IJSH_SB_EEEEEEEvNS4_8identityESZ_S19_vS1A_EENS_8epilogue10collective6detail29Sm90TmaWarpSpecializedAdapterINS1D_15DefaultEpilogueIaSJ_SJ_NS1C_6thread17LinearCombinationIaLi1EiiLNS1H_9ScaleType4KindE0ELNS_15FloatRoundStyleE2EaEENS1_15EpilogueDefaultEEEEEvvEEEEvNT_6ParamsE)
        .other          _ZN7cutlass13device_kernelINS_4gemm6kernel13GemmUniversalIN4cute5tupleIJiiiiEEENS1_10collective13CollectiveMmaINS1_34MainloopSm90TmaGmmaWarpSpecializedILi3ENS5_IJNS4_1CILi1EEESB_SB_EEENS1_35KernelTmaWarpSpecializedCooperativeEEENS5_IJNSA_ILi384EEENSA_ILi80EEENSA_ILi128EEEEEEaNS5_IJlSB_lEEEaSJ_NS4_8TiledMMAINS4_8MMA_AtomIJNS4_4SM904GMMA26MMA_64x16x32_S32S8S8_SS_TNEEEENS4_6LayoutINS5_IJNSA_ILi2EEESB_SB_EEENS5_IJSB_NSA_ILi0EEEST_EEEEENS5_IJNS4_10UnderscoreESW_SW_EEEEENS4_13SM90_TMA_LOADENS4_14ComposedLayoutINS4_7SwizzleILi3ELi4ELi3EEENS4_18smem_ptr_flag_bitsILi8EEENSQ_INS5_IJNSA_ILi8EEESH_EEENS5_IJSH_SB_EEEEEEEvNS4_8identityESZ_S19_vS1A_EENS_8epilogue10collective6detail29Sm90TmaWarpSpecializedAdapterINS1D_15DefaultEpilogueIaSJ_SJ_NS1C_6thread17LinearCombinationIaLi1EiiLNS1H_9ScaleType4KindE0ELNS_15FloatRoundStyleE2EaEENS1_15EpilogueDefaultEEEEEvvEEEEvNT_6ParamsE,@"STO_CUDA_ENTRY STV_DEFAULT"
_ZN7cutlass13device_kernelINS_4gemm6kernel13GemmUniversalIN4cute5tupleIJiiiiEEENS1_10collective13CollectiveMmaINS1_34MainloopSm90TmaGmmaWarpSpecializedILi3ENS5_IJNS4_1CILi1EEESB_SB_EEENS1_35KernelTmaWarpSpecializedCooperativeEEENS5_IJNSA_ILi384EEENSA_ILi80EEENSA_ILi128EEEEEEaNS5_IJlSB_lEEEaSJ_NS4_8TiledMMAINS4_8MMA_AtomIJNS4_4SM904GMMA26MMA_64x16x32_S32S8S8_SS_TNEEEENS4_6LayoutINS5_IJNSA_ILi2EEESB_SB_EEENS5_IJSB_NSA_ILi0EEEST_EEEEENS5_IJNS4_10UnderscoreESW_SW_EEEEENS4_13SM90_TMA_LOADENS4_14ComposedLayoutINS4_7SwizzleILi3ELi4ELi3EEENS4_18smem_ptr_flag_bitsILi8EEENSQ_INS5_IJNSA_ILi8EEESH_EEENS5_IJSH_SB_EEEEEEEvNS4_8identityESZ_S19_vS1A_EENS_8epilogue10collective6detail29Sm90TmaWarpSpecializedAdapterINS1D_15DefaultEpilogueIaSJ_SJ_NS1C_6thread17LinearCombinationIaLi1EiiLNS1H_9ScaleType4KindE0ELNS_15FloatRoundStyleE2EaEENS1_15EpilogueDefaultEEEEEvvEEEEvNT_6ParamsE:
[----:B------:R-:W0:Y:S01]  /*0000*/  LDC R1, c[0x0][0x28] ;  /* 0x00000a00ff017b82 */ /* 0x000e220000000800 */
[----:B------:R-:W1:Y:S01]  /*0010*/  S2R R18, SR_TID.X ;  /* 0x0000000000127919 */ /* 0x000e620000002100 */
[----:B------:R-:W-:Y:S01]  /*0020*/  ELECT P0, URZ, PT ;  /* 0x00000000003f782f */ /* 0x000fe20003800000 */
[----:B------:R-:W-:Y:S01]  /*0030*/  BSSY B0, `(.L_x_0) ;  /* 0x000000f000007945 */ /* 0x000fe20003800000 */
[--C-:B-1----:R-:W-:Y:S02]  /*0040*/  SHF.R.U32.HI R0, RZ, 0x5, R18.reuse ;  /* 0x00000005ff007819 */ /* 0x102fe40000011612 */
[----:B------:R-:W-:-:S03]  /*0050*/  SHF.R.U32.HI R2, RZ, 0x7, R18 ;  /* 0x00000007ff027819 */ /* 0x000fc60000011612 */
[----:B------:R-:W1:Y:S04]  /*0060*/  SHFL.IDX PT, R5, R0, RZ, 0x1f ;  /* 0x00001fff00057589 */ /* 0x000e6800000e0000 */
[----:B------:R2:W3:Y:S01]  /*0070*/  SHFL.IDX PT, R8, R2, RZ, 0x1f ;  /* 0x00001fff02087589 */ /* 0x0004e200000e0000 */
[----:B-1----:R-:W-:-:S13]  /*0080*/  ISETP.NE.OR P0, PT, R5, RZ, !P0 ;  /* 0x000000ff0500720c */ /* 0x002fda0004705670 */
[----:B0-23--:R-:W-:Y:S05]  /*0090*/  @P0 BRA `(.L_x_1) ;  /* 0x0000000000200947 */ /* 0x00dfea0003800000 */
[----:B------:R-:W-:Y:S02]  /*00a0*/  ULDC.64 UR4, c[0x0][0x198] ;  /* 0x0000660000047ab9 */ /* 0x000fe40000000a00 */
[----:B------:R-:W-:Y:S02]  /*00b0*/  UIADD3 UR6, UP0, UR4, 0xf0, URZ ;  /* 0x000000f004067890 */ /* 0x000fe4000ff1e03f */
[----:B------:R-:W-:Y:S02]  /*00c0*/  UIADD3 UR4, UP1, UR4, 0x1f0, URZ ;  /* 0x000001f004047890 */ /* 0x000fe4000ff3e03f */
[----:B------:R-:W-:Y:S02]  /*00d0*/  UIADD3.X UR7, URZ, UR5, URZ, UP0, !UPT ;  /* 0x000000053f077290 */ /* 0x000fe400087fe43f */
[----:B------:R-:W-:-:S07]  /*00e0*/  UIADD3.X UR5, URZ, UR5, URZ, UP1, !UPT ;  /* 0x000000053f057290 */ /* 0x000fce0008ffe43f */
[----:B------:R0:W-:Y:S02]  /*00f0*/  UTMACCTL.PF [UR6] ;  /* 0x00000000060079b9 */ /* 0x0001e40008040000 */
[----:B------:R0:W-:Y:S02]  /*0100*/  UTMACCTL.PF [UR4] ;  /* 0x00000000040079b9 */ /* 0x0001e40008040000 */
[----:B0-----:R-:W-:Y:S01]  /*0110*/  NOP ;  /* 0x0000000000007918 */ /* 0x001fe20000000000 */
.L_x_1:
[----:B------:R-:W-:Y:S05]  /*0120*/  BSYNC B0 ;  /* 0x0000000000007941 */ /* 0x000fea0003800000 */
.L_x_0:
[----:B------:R-:W0:Y:S02]  /*0130*/  SHFL.IDX PT, R2, R0, RZ, 0x1f ;  /* 0x00001fff00027589 */ /* 0x000e2400000e0000 */
[----:B0-----:R-:W-:-:S13]  /*0140*/  ISETP.NE.AND P0, PT, R2, RZ, PT ;  /* 0x000000ff0200720c */ /* 0x001fda0003f05270 */
[----:B------:R-:W-:Y:S05]  /*0150*/  @P0 BRA `(.L_x_2) ;  /* 0x0000000000500947 */ /* 0x000fea0003800000 */
[----:B------:R-:W0:Y:S01]  /*0160*/  S2UR UR8, SR_CgaCtaId ;  /* 0x00000000000879c3 */ /* 0x000e220000008800 */
[----:B------:R-:W-:Y:S01]  /*0170*/  UMOV UR4, 0x400 ;  /* 0x0000040000047882 */ /* 0x000fe20000000000 */
[----:B------:R-:W-:Y:S01]  /*0180*/  UMOV UR5, 0x1 ;  /* 0x0000000100057882 */ /* 0x000fe20000000000 */
[----:B------:R-:W-:Y:S01]  /*0190*/  UMOV UR6, 0x100 ;  /* 0x0000010000067882 */ /* 0x000fe20000000000 */
[----:B------:R-:W-:Y:S01]  /*01a0*/  ELECT P0, URZ, PT ;  /* 0x00000000003f782f */ /* 0x000fe20003800000 */
[----:B------:R-:W-:-:S04]  /*01b0*/  UIADD3 UR6, -UR6, 0x100000, URZ ;  /* 0x0010000006067890 */ /* 0x000fc8000fffe13f */
[----:B------:R-:W-:Y:S02]  /*01c0*/  USHF.L.U32 UR7, UR6, 0xb, URZ ;  /* 0x0000000b06077899 */ /* 0x000fe4000800063f */
[----:B------:R-:W-:Y:S02]  /*01d0*/  USHF.L.U32 UR6, UR6, 0x1, URZ ;  /* 0x0000000106067899 */ /* 0x000fe4000800063f */
[----:B0-----:R-:W-:Y:S02]  /*01e0*/  ULEA UR8, UR8, UR4, 0x18 ;  /* 0x0000000408087291 */ /* 0x001fe4000f8ec03f */
[----:B------:R-:W-:-:S04]  /*01f0*/  UIADD3 UR4, -UR5, 0x100000, URZ ;  /* 0x0010000005047890 */ /* 0x000fc8000fffe13f */
[----:B------:R-:W-:Y:S02]  /*0200*/  USHF.L.U32 UR5, UR4, 0xb, URZ ;  /* 0x0000000b04057899 */ /* 0x000fe4000800063f */
[----:B------:R-:W-:Y:S01]  /*0210*/  USHF.L.U32 UR4, UR4, 0x1, URZ ;  /* 0x0000000104047899 */ /* 0x000fe2000800063f */
[----:B------:R-:W0:Y:S11]  /*0220*/  FENCE.VIEW.ASYNC.S ;  /* 0x00000000000073c6 */ /* 0x000e360000000000 */
[----:B0-----:R0:W1:Y:S01]  /*0230*/  SYNCS.EXCH.64 URZ, [UR8], UR4 ;  /* 0x00000004083f75b2 */ /* 0x0010620008000100 */
[----:B------:R0:W2:Y:S01]  /*0240*/  SYNCS.EXCH.64 URZ, [UR8+0x18], UR6 ;  /* 0x00001806083f75b2 */ /* 0x0000a20008000100 */
[----:B------:R0:W3:Y:S01]  /*0250*/  SYNCS.EXCH.64 URZ, [UR8+0x8], UR4 ;  /* 0x00000804083f75b2 */ /* 0x0000e20008000100 */
[----:B------:R0:W4:Y:S01]  /*0260*/  SYNCS.EXCH.64 URZ, [UR8+0x20], UR6 ;  /* 0x00002006083f75b2 */ /* 0x0001220008000100 */
[----:B------:R0:W0:Y:S01]  /*0270*/  SYNCS.EXCH.64 URZ, [UR8+0x10], UR4 ;  /* 0x00001004083f75b2 */ /* 0x0000220008000100 */
[----:B------:R0:W0:Y:S01]  /*0280*/  SYNCS.EXCH.64 URZ, [UR8+0x28], UR6 ;  /* 0x00002806083f75b2 */ /* 0x0000220008000100 */
[----:B------:R-:W-:Y:S01]  /*0290*/  NOP ;  /* 0x0000000000007918 */ /* 0x000fe20000000000 */
.L_x_2:
[----:B------:R-:W5:Y:S01]  /*02a0*/  SHFL.IDX PT, R0, R0, RZ, 0x1f ;  /* 0x00001fff00007589 */ /* 0x000f6200000e0000 */
[----:B------:R-:W-:Y:S01]  /*02b0*/  ELECT P0, URZ, PT ;  /* 0x00000000003f782f */ /* 0x000fe20003800000 */
[----:B------:R-:W1:Y:S01]  /*02c0*/  LDC R2, c[0x0][0x65c] ;  /* 0x00019700ff027b82 */ /* 0x000e620000000800 */
[----:B------:R-:W-:Y:S01]  /*02d0*/  SHF.R.S32.HI R6, RZ, 0x1f, R5 ;  /* 0x0000001fff067819 */ /* 0x000fe20000011405 */
[----:B------:R-:W2:Y:S01]  /*02e0*/  S2R R3, SR_CTAID.Y ;  /* 0x0000000000037919 */ /* 0x000ea20000002600 */
[----:B0-----:R-:W-:Y:S01]  /*02f0*/  UMOV UR4, 0x20 ;  /* 0x0000002000047882 */ /* 0x001fe20000000000 */
[----:B------:R-:W-:Y:S01]  /*0300*/  ISETP.NE.AND P2, PT, R8, RZ, PT ;  /* 0x000000ff0800720c */ /* 0x000fe20003f45270 */
[----:B------:R-:W-:Y:S01]  /*0310*/  NOP ;  /* 0x0000000000007918 */ /* 0x000fe20000000000 */
[----:B------:R-:W0:Y:S01]  /*0320*/  S2R R4, SR_CTAID.X ;  /* 0x0000000000047919 */ /* 0x000e220000002500 */
[----:B------:R-:W-:Y:S01]  /*0330*/  LEA.HI R6, R6, R5, RZ, 0x2 ;  /* 0x0000000506067211 */ /* 0x000fe200078f10ff */
[----:B------:R-:W-:Y:S01]  /*0340*/  NOP ;  /* 0x0000000000007918 */ /* 0x000fe20000000000 */
[----:B------:R-:W-:-:S02]  /*0350*/  LOP3.LUT R154, R154, 0xfffdffff, RZ, 0xc0, !PT ;  /* 0xfffdffff9a9a7812 */ /* 0x000fc400078ec0ff */
[----:B-----5:R-:W-:Y:S02]  /*0360*/  ISETP.NE.OR P0, PT, R0, RZ, !P0 ;  /* 0x000000ff0000720c */ /* 0x020fe40004705670 */
[----:B-1----:R-:W-:Y:S02]  /*0370*/  ISETP.NE.AND P3, PT, R2, 0x1, PT ;  /* 0x000000010200780c */ /* 0x002fe40003f65270 */
[----:B------:R-:W-:-:S05]  /*0380*/  LOP3.LUT R0, R6, 0xfffffffc, RZ, 0xc0, !PT ;  /* 0xfffffffc06007812 */ /* 0x000fca00078ec0ff */
[----:B------:R-:W-:Y:S02]  /*0390*/  IMAD.IADD R0, R5, 0x1, -R0 ;  /* 0x0000000105007824 */ /* 0x000fe400078e0a00 */
[----:B------:R-:W-:Y:S02]  /*03a0*/  IMAD.MOV.U32 R5, RZ, RZ, RZ ;  /* 0x000000ffff057224 */ /* 0x000fe400078e00ff */
[----:B------:R-:W-:Y:S01]  /*03b0*/  VOTEU.ALL UP0, P0 ;  /* 0x00000000003f7886 */ /* 0x000fe20000000000 */
[----:B------:R-:W-:Y:S01]  /*03c0*/  VOTEU.ALL UP1, P0 ;  /* 0x00000000003f7886 */ /* 0x000fe20000020000 */
[----:B------:R-:W0:Y:S01]  /*03d0*/  @P3 LDC R17, c[0x0][0x10] ;  /* 0x00000400ff113b82 */ /* 0x000e220000000800 */
[----:B--2---:R-:W-:Y:S01]  /*03e0*/  @P3 IMAD.MOV.U32 R6, RZ, RZ, R3 ;  /* 0x000000ffff063224 */ /* 0x004fe200078e0003 */
[----:B------:R-:W-:Y:S01]  /*03f0*/  @P3 LOP3.LUT R154, R154, 0x20000, RZ, 0xfc, !PT ;  /* 0x000200009a9a3812 */ /* 0x000fe200078efcff */
[----:B------:R-:W-:Y:S01]  /*0400*/  @!UP0 UMOV UR6, 0x400 ;  /* 0x0000040000068882 */ /* 0x000fe20000000000 */
[----:B------:R-:W-:-:S04]  /*0410*/  @!UP0 UIADD3 UR4, -UR4, 0x100000, URZ ;  /* 0x0010000004048890 */ /* 0x000fc8000fffe13f */
[----:B------:R-:W-:Y:S02]  /*0420*/  @!UP0 USHF.L.U32 UR5, UR4, 0xb, URZ ;  /* 0x0000000b04058899 */ /* 0x000fe4000800063f */
[----:B------:R-:W-:Y:S01]  /*0430*/  @!UP0 USHF.L.U32 UR4, UR4, 0x1, URZ ;  /* 0x0000000104048899 */ /* 0x000fe2000800063f */
[----:B------:R-:W-:Y:S02]  /*0440*/  @P3 IMAD.MOV.U32 R7, RZ, RZ, RZ ;  /* 0x000000ffff073224 */ /* 0x000fe400078e00ff */
[----:B------:R-:W-:Y:S01]  /*0450*/  @P3 IMAD.MOV.U32 R11, RZ, RZ, RZ ;  /* 0x000000ffff0b3224 */ /* 0x000fe200078e00ff */
[----:B------:R-:W1:Y:S08]  /*0460*/  @!UP0 S2UR UR7, SR_CgaCtaId ;  /* 0x00000000000789c3 */ /* 0x000e700000008800 */
[----:B------:R-:W2:Y:S01]  /*0470*/  @!P3 LDC R9, c[0x0][0xc] ;  /* 0x00000300ff09bb82 */ /* 0x000ea20000000800 */
[----:B0-----:R-:W-:-:S04]  /*0480*/  @P3 IMAD.WIDE.U32 R16, R4, R17, R6 ;  /* 0x0000001104103225 */ /* 0x001fc800078e0006 */
[----:B------:R-:W-:Y:S01]  /*0490*/  @P3 IMAD.IADD R17, R17, 0x1, R11 ;  /* 0x0000000111113824 */ /* 0x000fe200078e020b */
[----:B-1----:R-:W-:Y:S01]  /*04a0*/  @!UP0 ULEA UR6, UR7, UR6, 0x18 ;  /* 0x0000000607068291 */ /* 0x002fe2000f8ec03f */
[----:B------:R-:W-:Y:S01]  /*04b0*/  VOTEU.ALL UP0, P0 ;  /* 0x00000000003f7886 */ /* 0x000fe20000000000 */
[----:B------:R-:W-:-:S04]  /*04c0*/  ISETP.NE.AND P0, PT, R0, 0x3, PT ;  /* 0x000000030000780c */ /* 0x000fc80003f05270 */
[----:B------:R-:W-:Y:S01]  /*04d0*/  ISETP.EQ.OR P0, PT, R0, RZ, !P0 ;  /* 0x000000ff0000720c */ /* 0x000fe20004702670 */
[----:B--2---:R-:W-:-:S03]  /*04e0*/  @!P3 IMAD.WIDE.U32 R6, R9, R3, R4 ;  /* 0x000000030906b225 */ /* 0x004fc600078e0004 */
[C---:B------:R-:W-:Y:S01]  /*04f0*/  ISETP.EQ.AND P0, PT, R8.reuse, RZ, P0 ;  /* 0x000000ff0800720c */ /* 0x040fe20000702270 */
[----:B------:R-:W-:Y:S01]  /*0500*/  VIADD R8, R8, 0xffffffff ;  /* 0xffffffff08087836 */ /* 0x000fe20000000000 */
[----:B------:R-:W0:Y:S02]  /*0510*/  FENCE.VIEW.ASYNC.S ;  /* 0x00000000000073c6 */ /* 0x000e240000000000 */
[----:B0-----:R0:W3:Y:S01]  /*0520*/  @!UP0 SYNCS.EXCH.64 URZ, [UR6+0x40], UR4 ;  /* 0x00004004063f85b2 */ /* 0x0010e20008000100 */
[----:B------:R-:W-:Y:S01]  /*0530*/  @!P3 IMAD.MOV.U32 R16, RZ, RZ, R6 ;  /* 0x000000ffff10b224 */ /* 0x000fe200078e0006 */
[----:B------:R-:W-:Y:S01]  /*0540*/  SEL R19, RZ, 0x1, !P0 ;  /* 0x00000001ff137807 */ /* 0x000fe20004000000 */
[----:B------:R-:W-:Y:S01]  /*0550*/  @!P3 IMAD.MOV.U32 R17, RZ, RZ, R7 ;  /* 0x000000ffff11b224 */ /* 0x000fe200078e0007 */
[----:B------:R-:W-:-:S04]  /*0560*/  ISETP.GE.U32.AND P1, PT, R8, 0x2, PT ;  /* 0x000000020800780c */ /* 0x000fc80003f26070 */
[----:B------:R-:W-:Y:S01]  /*0570*/  SEL R19, R19, 0x2, P1 ;  /* 0x0000000213137807 */ /* 0x000fe20000800000 */
[----:B------:R0:W3:Y:S01]  /*0580*/  @!UP1 SYNCS.EXCH.64 URZ, [UR6+0x48], UR4 ;  /* 0x00004804063f95b2 */ /* 0x0000e20008000100 */
[----:B------:R-:W-:Y:S01]  /*0590*/  NOP ;  /* 0x0000000000007918 */ /* 0x000fe20000000000 */
[----:B---34-:R-:W-:Y:S06]  /*05a0*/  BAR.SYNC.DEFER_BLOCKING 0x0 ;  /* 0x0000000000007b1d */ /* 0x018fec0000010000 */
[----:B------:R-:W-:Y:S05]  /*05b0*/  @!P2 BRA `(.L_x_3) ;  /* 0x000000bc0004a947 */ /* 0x000fea0003800000 */
[----:B------:R-:W-:-:S13]  /*05c0*/  ISETP.GT.U32.AND P0, PT, R8, 0x1, PT ;  /* 0x000000010800780c */ /* 0x000fda0003f04070 */
[----:B0-----:R-:W-:Y:S05]  /*05d0*/  @P0 EXIT ;  /* 0x000000000000094d */ /* 0x001fea0003800000 */
[----:B------:R-:W-:Y:S01]  /*05e0*/  ULDC.64 UR4, c[0x0][0x650] ;  /* 0x0001940000047ab9 */ /* 0x000fe20000000a00 */
[----:B------:R-:W-:Y:S01]  /*05f0*/  PRMT R0, RZ, 0x7610, R0 ;  /* 0x00007610ff007816 */ /* 0x000fe20000000000 */
[----:B------:R-:W-:Y:S01]  /*0600*/  IMAD.MOV.U32 R153, RZ, RZ, -0x1 ;  /* 0xffffffffff997424 */ /* 0x000fe200078e00ff */
[----:B------:R-:W-:Y:S01]  /*0610*/  ISETP.GE.U32.AND P0, PT, R16, UR4, PT ;  /* 0x0000000410007c0c */ /* 0x000fe2000bf06070 */
[----:B------:R-:W-:Y:S02]  /*0620*/  IMAD.MOV.U32 R152, RZ, RZ, -0x1 ;  /* 0xffffffffff987424 */ /* 0x000fe400078e00ff */
[----:B------:R-:W-:Y:S01]  /*0630*/  IMAD.MOV.U32 R22, RZ, RZ, -0x1 ;  /* 0xffffffffff167424 */ /* 0x000fe200078e00ff */
[----:B------:R-:W-:-:S13]  /*0640*/  ISETP.GE.U32.AND.EX P0, PT, R17, UR5, PT, P0 ;  /* 0x0000000511007c0c */ /* 0x000fda000bf06100 */
[----:B------:R-:W-:Y:S05]  /*0650*/  @P0 BRA `(.L_x_4) ;  /* 0x0000000400580947 */ /* 0x000fea0003800000 */
[----:B------:R-:W0:Y:S01]  /*0660*/  LDC.64 R14, c[0x0][0x628] ;  /* 0x00018a00ff0e7b82 */ /* 0x000e220000000a00 */
[----:B------:R-:W-:Y:S02]  /*0670*/  IMAD.MOV.U32 R6, RZ, RZ, R16 ;  /* 0x000000ffff067224 */ /* 0x000fe400078e0010 */
[----:B------:R-:W-:-:S05]  /*0680*/  IMAD.MOV.U32 R7, RZ, RZ, R17 ;  /* 0x000000ffff077224 */ /* 0x000fca00078e0011 */
[----:B------:R-:W1:Y:S08]  /*0690*/  LDC R0, c[0x0][0x630] ;  /* 0x00018c00ff007b82 */ /* 0x000e700000000800 */
[----:B------:R-:W2:Y:S01]  /*06a0*/  LDC.64 R20, c[0x0][0x620] ;  /* 0x00018800ff147b82 */ /* 0x000ea20000000a00 */
[----:B0-----:R-:W-:-:S04]  /*06b0*/  ISETP.NE.U32.AND P0, PT, R14, RZ, PT ;  /* 0x000000ff0e00720c */ /* 0x001fc80003f05070 */
[----:B------:R-:W-:-:S13]  /*06c0*/  ISETP.NE.AND.EX P0, PT, R15, RZ, PT, P0 ;  /* 0x000000ff0f00720c */ /* 0x000fda0003f05300 */
[----:B-12---:R-:W-:Y:S05]  /*06d0*/  @!P0 BRA `(.L_x_5) ;  /* 0x0000000000288947 */ /* 0x006fea0003800000 */
[----:B------:R-:W0:Y:S02]  /*06e0*/  LDC R11, c[0x0][0x634] ;  /* 0x00018d00ff0b7b82 */ /* 0x000e240000000800 */
[----:B0-----:R-:W-:-:S05]  /*06f0*/  IADD3 R11, P0, R16, R11, RZ ;  /* 0x0000000b100b7210 */ /* 0x001fca0007f1e0ff */
[----:B------:R-:W-:-:S04]  /*0700*/  IMAD.X R13, RZ, RZ, R17, P0 ;  /* 0x000000ffff0d7224 */ /* 0x000fc800000e0611 */
[----:B------:R-:W-:-:S04]  /*0710*/  IMAD.WIDE.U32 R6, R13, R14, RZ ;  /* 0x0000000e0d067225 */ /* 0x000fc800078e00ff */
[----:B------:R-:W-:-:S04]  /*0720*/  IMAD.WIDE.U32 R8, P0, R11, R15, R6 ;  /* 0x0000000f0b087225 */ /* 0x000fc80007800006 */
[----:B------:R-:W-:-:S04]  /*0730*/  IMAD.WIDE.U32 R6, R11, R14, RZ ;  /* 0x0000000e0b067225 */ /* 0x000fc800078e00ff */
[----:B------:R-:W-:Y:S01]  /*0740*/  IMAD.X R11, RZ, RZ, RZ, P0 ;  /* 0x000000ffff0b7224 */ /* 0x000fe200000e06ff */
[----:B------:R-:W-:Y:S01]  /*0750*/  IADD3 RZ, P0, R7, R8, RZ ;  /* 0x0000000807ff7210 */ /* 0x000fe20007f1e0ff */
[----:B------:R-:W-:-:S04]  /*0760*/  IMAD.MOV.U32 R10, RZ, RZ, R9 ;  /* 0x000000ffff0a7224 */ /* 0x000fc800078e0009 */
[----:B------:R-:W-:-:S08]  /*0770*/  IMAD.WIDE.U32.X R6, R13, R15, R10, P0 ;  /* 0x0000000f0d067225 */ /* 0x000fd000000e040a */
.L_x_5:
[-CC-:B------:R-:W-:Y:S01]  /*0780*/  SHF.R.U64 R23, R6, R0.reuse, R7.reuse ;  /* 0x0000000006177219 */ /* 0x180fe20000001207 */
[----:B------:R-:W0:Y:S01]  /*0790*/  LDC R10, c[0x0][0x618] ;  /* 0x00018600ff0a7b82 */ /* 0x000e220000000800 */
[----:B------:R-:W-:Y:S01]  /*07a0*/  SHF.R.U32.HI R5, RZ, R0, R7 ;  /* 0x00000000ff057219 */ /* 0x000fe20000011607 */
[----:B------:R-:W-:Y:S01]  /*07b0*/  ULDC UR4, c[0x0][0x150] ;  /* 0x0000540000047ab9 */ /* 0x000fe20000000800 */
[----:B------:R-:W-:Y:S02]  /*07c0*/  IADD3 R9, P0, RZ, -R23, RZ ;  /* 0x80000017ff097210 */ /* 0x000fe40007f1e0ff */
[----:B------:R-:W-:-:S03]  /*07d0*/  I2FP.F32.U32 R0, R4 ;  /* 0x0000000400007245 */ /* 0x000fc60000201000 */
[----:B------:R-:W1:Y:S01]  /*07e0*/  LDC.64 R26, c[0x0][0x640] ;  /* 0x00019000ff1a7b82 */ /* 0x000e620000000a00 */
[----:B------:R-:W-:Y:S02]  /*07f0*/  IMAD.X R11, RZ, RZ, ~R5, P0 ;  /* 0x000000ffff0b7224 */ /* 0x000fe400000e0e05 */
[----:B------:R-:W-:Y:S01]  /*0800*/  FMUL R0, R0, UR4 ;  /* 0x0000000400007c20 */ /* 0x000fe20008400000 */
[----:B------:R-:W-:Y:S01]  /*0810*/  IMAD.WIDE.U32 R6, R9, R20, R16 ;  /* 0x0000001409067225 */ /* 0x000fe200078e0010 */
[----:B------:R-:W-:-:S03]  /*0820*/  ULDC UR4, c[0x0][0x154] ;  /* 0x0000550000047ab9 */ /* 0x000fc60000000800 */
[----:B------:R-:W-:Y:S01]  /*0830*/  IMAD R8, R11, R20, RZ ;  /* 0x000000140b087224 */ /* 0x000fe200078e02ff */
[----:B------:R-:W2:Y:S01]  /*0840*/  LDC R5, c[0x0][0x144] ;  /* 0x00005100ff057b82 */ /* 0x000ea20000000800 */
[----:B------:R-:W3:Y:S02]  /*0850*/  F2I.U32.TRUNC.NTZ R0, R0 ;  /* 0x0000000000007305 */ /* 0x000ee4000020f000 */
[----:B------:R-:W-:-:S04]  /*0860*/  IMAD R9, R9, R21, R8 ;  /* 0x0000001509097224 */ /* 0x000fc800078e0208 */
[----:B------:R-:W-:Y:S01]  /*0870*/  IMAD.IADD R7, R7, 0x1, R9 ;  /* 0x0000000107077824 */ /* 0x000fe200078e0209 */
[----:B------:R-:W4:Y:S01]  /*0880*/  LDC R12, c[0x0][0x608] ;  /* 0x00018200ff0c7b82 */ /* 0x000f220000000800 */
[----:B------:R-:W-:-:S03]  /*0890*/  IMAD.MOV.U32 R9, RZ, RZ, -0x1 ;  /* 0xffffffffff097424 */ /* 0x000fc600078e00ff */
[-CC-:B0-----:R-:W-:Y:S02]  /*08a0*/  SHF.R.U64 R20, R6, R10.reuse, R7.reuse ;  /* 0x0000000a06147219 */ /* 0x181fe40000001207 */
[----:B------:R-:W-:Y:S02]  /*08b0*/  I2FP.F32.U32 R6, R3 ;  /* 0x0000000300067245 */ /* 0x000fe40000201000 */
[----:B------:R-:W0:Y:S01]  /*08c0*/  LDC R24, c[0x0][0x658] ;  /* 0x00019600ff187b82 */ /* 0x000e220000000800 */
[----:B-1----:R-:W-:Y:S01]  /*08d0*/  ISETP.NE.U32.AND P0, PT, R26, RZ, PT ;  /* 0x000000ff1a00720c */ /* 0x002fe20003f05070 */
[----:B---3--:R-:W-:Y:S01]  /*08e0*/  IMAD.MOV R8, RZ, RZ, -R0 ;  /* 0x000000ffff087224 */ /* 0x008fe200078e0a00 */
[----:B------:R-:W-:Y:S01]  /*08f0*/  SHF.R.U32.HI R7, RZ, R10, R7 ;  /* 0x0000000aff077219 */ /* 0x000fe20000011607 */
[----:B------:R-:W-:Y:S01]  /*0900*/  FMUL R6, R6, UR4 ;  /* 0x0000000406067c20 */ /* 0x000fe20008400000 */
[----:B------:R-:W-:-:S03]  /*0910*/  ISETP.NE.AND.EX P0, PT, R27, RZ, PT, P0 ;  /* 0x000000ff1b00720c */ /* 0x000fc60003f05300 */
[----:B------:R-:W1:Y:S01]  /*0920*/  LDC R14, c[0x0][0x148] ;  /* 0x00005200ff0e7b82 */ /* 0x000e620000000800 */
[----:B--2---:R-:W-:-:S07]  /*0930*/  IMAD R0, R5, R8, R4 ;  /* 0x0000000805007224 */ /* 0x004fce00078e0204 */
[----:B------:R-:W2:Y:S01]  /*0940*/  LDC R22, c[0x0][0x600] ;  /* 0x00018000ff167b82 */ /* 0x000ea20000000800 */
[-CC-:B----4-:R-:W-:Y:S02]  /*0950*/  SHF.R.U64 R28, R20, R12.reuse, R7.reuse ;  /* 0x0000000c141c7219 */ /* 0x190fe40000001207 */
[----:B------:R-:W-:Y:S01]  /*0960*/  SHF.R.U32.HI R5, RZ, R12, R7 ;  /* 0x0000000cff057219 */ /* 0x000fe20000011607 */
[----:B------:R-:W-:Y:S01]  /*0970*/  IMAD.MOV.U32 R7, RZ, RZ, 0x1 ;  /* 0x00000001ff077424 */ /* 0x000fe200078e00ff */
[----:B------:R3:W4:Y:S03]  /*0980*/  F2I.U32.TRUNC.NTZ R12, R6 ;  /* 0x00000006000c7305 */ /* 0x000726000020f000 */
[----:B------:R-:W1:Y:S01]  /*0990*/  LDC R15, c[0x0][0x648] ;  /* 0x00019200ff0f7b82 */ /* 0x000e620000000800 */
[-C--:B0-----:R-:W-:Y:S02]  /*09a0*/  SHF.L.U32 R4, R9, R24.reuse, RZ ;  /* 0x0000001809047219 */ /* 0x081fe400000006ff */
[----:B------:R-:W-:-:S02]  /*09b0*/  SHF.R.U64 R30, R28, R24, R5 ;  /* 0x000000181c1e7219 */ /* 0x000fc40000001205 */
[----:B------:R-:W-:Y:S02]  /*09c0*/  LOP3.LUT R11, RZ, R4, RZ, 0x33, !PT ;  /* 0x00000004ff0b7212 */ /* 0x000fe400078e33ff */
[-C--:B------:R-:W-:Y:S01]  /*09d0*/  SHF.R.U32.HI R5, RZ, R24.reuse, R5 ;  /* 0x00000018ff057219 */ /* 0x080fe20000011605 */
[----:B------:R-:W0:Y:S01]  /*09e0*/  LDC R21, c[0x0][0x638] ;  /* 0x00018e00ff157b82 */ /* 0x000e220000000800 */
[----:B------:R-:W-:Y:S01]  /*09f0*/  SHF.L.U32 R10, R7, R24, RZ ;  /* 0x00000018070a7219 */ /* 0x000fe200000006ff */
[----:B------:R-:W-:-:S06]  /*0a00*/  IMAD.MOV.U32 R4, RZ, RZ, R30 ;  /* 0x000000ffff047224 */ /* 0x000fcc00078e001e */
[----:B------:R-:W0:Y:S01]  /*0a10*/  LDC R153, c[0x0][0x610] ;  /* 0x00018400ff997b82 */ /* 0x000e220000000800 */
[----:B---34-:R-:W-:Y:S05]  /*0a20*/  @!P0 BRA `(.L_x_6) ;  /* 0x0000000000288947 */ /* 0x018fea0003800000 */
[----:B------:R-:W3:Y:S02]  /*0a30*/  LDC R9, c[0x0][0x64c] ;  /* 0x00019300ff097b82 */ /* 0x000ee40000000800 */
[----:B---3--:R-:W-:-:S05]  /*0a40*/  IADD3 R9, P0, R30, R9, RZ ;  /* 0x000000091e097210 */ /* 0x008fca0007f1e0ff */
        /* <DEDUP_REMOVED lines=8> */
.L_x_6:
[----:B-1----:R-:W-:Y:S01]  /*0ad0*/  SHF.R.U64 R4, R4, R15, R5 ;  /* 0x0000000f04047219 */ /* 0x002fe20000001205 */
[----:B--2---:R-:W-:Y:S01]  /*0ae0*/  VIADD R5, R22, 0xffffffff ;  /* 0xffffffff16057836 */ /* 0x004fe20000000000 */
[----:B------:R-:W-:Y:S01]  /*0af0*/  LOP3.LUT R11, R28, R11, RZ, 0xc0, !PT ;  /* 0x0000000b1c0b7212 */ /* 0x000fe200078ec0ff */
[----:B------:R-:W-:Y:S02]  /*0b00*/  IMAD.MOV R12, RZ, RZ, -R12 ;  /* 0x000000ffff0c7224 */ /* 0x000fe400078e0a0c */
[----:B------:R-:W-:Y:S02]  /*0b10*/  IMAD.MOV R6, RZ, RZ, -R4 ;  /* 0x000000ffff067224 */ /* 0x000fe400078e0a04 */
[----:B------:R-:W-:Y:S01]  /*0b20*/  IMAD R11, R10, R4, R11 ;  /* 0x000000040a0b7224 */ /* 0x000fe200078e020b */
[----:B------:R-:W-:Y:S01]  /*0b30*/  LOP3.LUT R4, R20, R5, RZ, 0xc0, !PT ;  /* 0x0000000514047212 */ /* 0x000fe200078ec0ff */
[----:B------:R-:W-:Y:S02]  /*0b40*/  @P3 IMAD R0, R14, R12, R3 ;  /* 0x0000000c0e003224 */ /* 0x000fe400078e0203 */
[----:B0-----:R-:W-:-:S02]  /*0b50*/  IMAD R3, R6, R21, R30 ;  /* 0x0000001506037224 */ /* 0x001fc400078e021e */
[----:B------:R-:W-:Y:S02]  /*0b60*/  IMAD R153, R11, R153, R0 ;  /* 0x000000990b997224 */ /* 0x000fe400078e0200 */
[----:B------:R-:W-:Y:S02]  /*0b70*/  IMAD R4, R3, R22, R4 ;  /* 0x0000001603047224 */ /* 0x000fe400078e0204 */
[----:B------:R-:W-:Y:S02]  /*0b80*/  IMAD.MOV.U32 R0, RZ, RZ, 0x1 ;  /* 0x00000001ff007424 */ /* 0x000fe400078e00ff */
[----:B------:R-:W-:Y:S01]  /*0b90*/  IMAD.MOV.U32 R22, RZ, RZ, R23 ;  /* 0x000000ffff167224 */ /* 0x000fe200078e0017 */
[----:B------:R-:W-:Y:S02]  /*0ba0*/  SEL R152, R4, R153, !P3 ;  /* 0x0000009904987207 */ /* 0x000fe40005800000 */
[----:B------:R-:W-:-:S07]  /*0bb0*/  SEL R153, R153, R4, !P3 ;  /* 0x0000000499997207 */ /* 0x000fce0005800000 */
.L_x_4:
[----:B------:R-:W-:-:S08]  /*0bc0*/  NOP ;  /* 0x0000000000007918 */ /* 0x000fd00000000000 */
[----:B------:R-:W0:Y:S02]  /*0bd0*/  USETMAXREG.TRY_ALLOC.CTAPOOL UP0, 0xe8 ;  /* 0x000000e8000079c8 */ /* 0x000e240008000600 */
[----:B0-----:R-:W-:-:S13]  /*0be0*/  PLOP3.LUT P0, PT, PT, PT, UP0, 0x80, 0x0 ;  /* 0x000000000000781c */ /* 0x001fda0003f0f008 */
[----:B------:R-:W-:Y:S05]  /*0bf0*/  @!P0 BRA `(.L_x_4) ;  /* 0xfffffffc00f08947 */ /* 0x000fea000383ffff */
[----:B------:R-:W-:Y:S01]  /*0c00*/  ULDC.64 UR4, c[0x0][0x598] ;  /* 0x0001660000047ab9 */ /* 0x000fe20000000a00 */
[----:B------:R-:W-:Y:S01]  /*0c10*/  ULDC.64 UR36, c[0x0][0x208] ;  /* 0x0000820000247ab9 */ /* 0x000fe20000000a00 */
[----:B------:R-:W-:-:S04]  /*0c20*/  ISETP.NE.U32.AND P0, PT, RZ, UR4, PT ;  /* 0x00000004ff007c0c */ /* 0x000fc8000bf05070 */
[----:B------:R-:W-:-:S13]  /*0c30*/  ISETP.NE.AND.EX P0, PT, RZ, UR5, PT, P0 ;  /* 0x00000005ff007c0c */ /* 0x000fda000bf05300 */
[----:B------:R-:W-:Y:S05]  /*0c40*/  @!P0 BRA `(.L_x_7) ;  /* 0x00000000001c8947 */ /* 0x000fea0003800000 */
[----:B------:R-:W0:Y:S02]  /*0c50*/  LDC.64 R4, c[0x0][0x598] ;  /* 0x00016600ff047b82 */ /* 0x000e240000000a00 */
[----:B0-----:R-:W2:Y:S02]  /*0c60*/  LDG.E.64 R4, desc[UR36][R4.64] ;  /* 0x0000002404047981 */ /* 0x001ea4000c1e1b00 */
[----:B--2---:R-:W-:-:S04]  /*0c70*/  ISETP.NE.U32.AND P0, PT, R4, RZ, PT ;  /* 0x000000ff0400720c */ /* 0x004fc80003f05070 */
[----:B------:R-:W-:-:S13]  /*0c80*/  ISETP.NE.AND.EX P0, PT, R5, RZ, PT, P0 ;  /* 0x000000ff0500720c */ /* 0x000fda0003f05300 */
[----:B------:R-:W-:Y:S05]  /*0c90*/  @!P0 BRA `(.L_x_7) ;  /* 0x0000000000088947 */ /* 0x000fea0003800000 */
[----:B------:R0:W5:Y:S01]  /*0ca0*/  LD.E R150, desc[UR36][R4.64] ;  /* 0x0000002404967980 */ /* 0x000162000c101900 */
[----:B------:R-:W-:Y:S05]  /*0cb0*/  BRA `(.L_x_8) ;  /* 0x0000000000247947 */ /* 0x000fea0003800000 */
.L_x_7:
[----:B------:R-:W-:Y:S02]  /*0cc0*/  ULDC.64 UR4, c[0x0][0x588] ;  /* 0x0001620000047ab9 */ /* 0x000fe40000000a00 */
[----:B------:R-:W-:-:S04]  /*0cd0*/  ISETP.NE.U32.AND P0, PT, RZ, UR4, PT ;  /* 0x00000004ff007c0c */ /* 0x000fc8000bf05070 */
[----:B------:R-:W-:-:S13]  /*0ce0*/  ISETP.NE.AND.EX P0, PT, RZ, UR5, PT, P0 ;  /* 0x00000005ff007c0c */ /* 0x000fda000bf05300 */
[----:B------:R-:W-:Y:S05]  /*0cf0*/  @!P0 BRA `(.L_x_9) ;  /* 0x00000000000c8947 */ /* 0x000fea0003800000 */
[----:B------:R-:W0:Y:S02]  /*0d00*/  LDC.64 R150, c[0x0][0x588] ;  /* 0x00016200ff967b82 */ /* 0x000e240000000a00 */
[----:B0-----:R1:W5:Y:S01]  /*0d10*/  LDG.E R150, desc[UR36][R150.64] ;  /* 0x0000002496967981 */ /* 0x001362000c1e1900 */
[----:B------:R-:W-:Y:S05]  /*0d20*/  BRA `(.L_x_8) ;  /* 0x0000000000087947 */ /* 0x000fea0003800000 */
.L_x_9:
[----:B------:R-:W-:Y:S02]  /*0d30*/  ULDC UR4, c[0x0][0x580] ;  /* 0x0001600000047ab9 */ /* 0x000fe40000000800 */
[----:B------:R-:W-:-:S07]  /*0d40*/  IMAD.U32 R150, RZ, RZ, UR4 ;  /* 0x00000004ff967e24 */ /* 0x000fce000f8e00ff */
.L_x_8:
[----:B------:R-:W-:Y:S02]  /*0d50*/  ULDC.64 UR4, c[0x0][0x5a0] ;  /* 0x0001680000047ab9 */ /* 0x000fe40000000a00 */
[----:B------:R-:W-:-:S04]  /*0d60*/  ISETP.NE.U32.AND P0, PT, RZ, UR4, PT ;  /* 0x00000004ff007c0c */ /* 0x000fc8000bf05070 */
[----:B------:R-:W-:-:S13]  /*0d70*/  ISETP.NE.AND.EX P0, PT, RZ, UR5, PT, P0 ;  /* 0x00000005ff007c0c */ /* 0x000fda000bf05300 */
[----:B------:R-:W-:Y:S05]  /*0d80*/  @!P0 BRA `(.L_x_10) ;  /* 0x00000000001c8947 */ /* 0x000fea0003800000 */
[----:B0-----:R-:W0:Y:S02]  /*0d90*/  LDC.64 R4, c[0x0][0x5a0] ;  /* 0x00016800ff047b82 */ /* 0x001e240000000a00 */
[----:B0-----:R-:W2:Y:S02]  /*0da0*/  LDG.E.64 R4, desc[UR36][R4.64] ;  /* 0x0000002404047981 */ /* 0x001ea4000c1e1b00 */
[----:B--2---:R-:W-:-:S04]  /*0db0*/  ISETP.NE.U32.AND P0, PT, R4, RZ, PT ;  /* 0x000000ff0400720c */ /* 0x004fc80003f05070 */
[----:B------:R-:W-:-:S13]  /*0dc0*/  ISETP.NE.AND.EX P0, PT, R5, RZ, PT, P0 ;  /* 0x000000ff0500720c */ /* 0x000fda0003f05300 */
[----:B------:R-:W-:Y:S05]  /*0dd0*/  @!P0 BRA `(.L_x_10) ;  /* 0x0000000000088947 */ /* 0x000fea0003800000 */
[----:B------:R0:W5:Y:S01]  /*0de0*/  LD.E R149, desc[UR36][R4.64] ;  /* 0x0000002404957980 */ /* 0x000162000c101900 */
[----:B------:R-:W-:Y:S05]  /*0df0*/  BRA `(.L_x_11) ;  /* 0x0000000000247947 */ /* 0x000fea0003800000 */
.L_x_10:
[----:B------:R-:W-:Y:S02]  /*0e00*/  ULDC.64 UR4, c[0x0][0x590] ;  /* 0x0001640000047ab9 */ /* 0x000fe40000000a00 */
[----:B------:R-:W-:-:S04]  /*0e10*/  ISETP.NE.U32.AND P0, PT, RZ, UR4, PT ;  /* 0x00000004ff007c0c */ /* 0x000fc8000bf05070 */
[----:B------:R-:W-:-:S13]  /*0e20*/  ISETP.NE.AND.EX P0, PT, RZ, UR5, PT, P0 ;  /* 0x00000005ff007c0c */ /* 0x000fda000bf05300 */
[----:B------:R-:W-:Y:S05]  /*0e30*/  @!P0 BRA `(.L_x_12) ;  /* 0x00000000000c8947 */ /* 0x000fea0003800000 */
[----:B0-----:R-:W0:Y:S02]  /*0e40*/  LDC.64 R4, c[0x0][0x590] ;  /* 0x00016400ff047b82 */ /* 0x001e240000000a00 */
[----:B0-----:R2:W5:Y:S01]  /*0e50*/  LDG.E R149, desc[UR36][R4.64] ;  /* 0x0000002404957981 */ /* 0x001562000c1e1900 */
[----:B------:R-:W-:Y:S05]  /*0e60*/  BRA `(.L_x_11) ;  /* 0x0000000000087947 */ /* 0x000fea0003800000 */
.L_x_12:
[----:B------:R-:W-:Y:S02]  /*0e70*/  ULDC UR4, c[0x0][0x584] ;  /* 0x0001610000047ab9 */ /* 0x000fe40000000800 */
[----:B------:R-:W-:-:S07]  /*0e80*/  IMAD.U32 R149, RZ, RZ, UR4 ;  /* 0x00000004ff957e24 */ /* 0x000fce000f8e00ff */
.L_x_11:
[----:B------:R-:W-:-:S13]  /*0e90*/  LOP3.LUT P0, RZ, R0, 0xff, RZ, 0xc0, !PT ;  /* 0x000000ff00ff7812 */ /* 0x000fda000780c0ff */
[----:B------:R-:W-:Y:S05]  /*0ea0*/  @!P0 EXIT ;  /* 0x000000000000894d */ /* 0x000fea0003800000 */
[----:B0-2---:R-:W0:Y:S01]  /*0eb0*/  LDC.64 R4, c[0x0][0x5c8] ;  /* 0x00017200ff047b82 */ /* 0x005e220000000a00 */
[----:B------:R-:W-:Y:S01]  /*0ec0*/  ULDC UR4, c[0x0][0x28c] ;  /* 0x0000a30000047ab9 */ /* 0x000fe20000000800 */
[----:B------:R-:W-:Y:S01]  /*0ed0*/  UMOV UR38, URZ ;  /* 0x0000003f00267c82 */ /* 0x000fe20008000000 */
[----:B------:R-:W-:Y:S01]  /*0ee0*/  UIADD3 UR4, UR4, 0x7f, URZ ;  /* 0x0000007f04047890 */ /* 0x000fe2000fffe03f */
[----:B------:R-:W-:-:S03]  /*0ef0*/  UMOV UR39, URZ ;  /* 0x0000003f00277c82 */ /* 0x000fc60008000000 */
[----:B------:R-:W-:-:S04]  /*0f00*/  USHF.R.S32.HI UR5, URZ, 0x1f, UR4 ;  /* 0x0000001f3f057899 */ /* 0x000fc80008011404 */
[----:B------:R-:W-:-:S04]  /*0f10*/  ULEA.HI UR5, UR5, UR4, URZ, 0x7 ;  /* 0x0000000405057291 */ /* 0x000fc8000f8f383f */
[----:B------:R-:W-:Y:S01]  /*0f20*/  USHF.R.S32.HI UR40, URZ, 0x7, UR5 ;  /* 0x000000073f287899 */ /* 0x000fe20008011405 */
[C-C-:B0-----:R-:W-:Y:S01]  /*0f30*/  SHF.L.U64.HI R148, R4.reuse, 0x7, R5.reuse ;  /* 0x0000000704947819 */ /* 0x141fe20000010205 */
[C---:B------:R-:W-:Y:S01]  /*0f40*/  IMAD.SHL.U32 R145, R4.reuse, 0x80, RZ ;  /* 0x0000008004917824 */ /* 0x040fe200078e00ff */
[C-C-:B------:R-:W-:Y:S01]  /*0f50*/  SHF.L.U64.HI R147, R4.reuse, 0x3, R5.reuse ;  /* 0x0000000304937819 */ /* 0x140fe20000010205 */
[C---:B------:R-:W-:Y:S01]  /*0f60*/  IMAD.SHL.U32 R144, R4.reuse, 0x8, RZ ;  /* 0x0000000804907824 */ /* 0x040fe200078e00ff */
[C---:B------:R-:W-:Y:S01]  /*0f70*/  SHF.L.U64.HI R146, R4.reuse, 0x8, R5 ;  /* 0x0000000804927819 */ /* 0x040fe20000010205 */
[----:B------:R-:W-:-:S07]  /*0f80*/  IMAD.SHL.U32 R23, R4, 0x100, RZ ;  /* 0x0000010004177824 */ /* 0x000fce00078e00ff */
.L_x_274:
[----:B------:R-:W-:Y:S01]  /*0f90*/  LOP3.LUT R0, R18, 0x80, RZ, 0xc0, !PT ;  /* 0x0000008012007812 */ /* 0x000fe200078ec0ff */
[----:B------:R-:W0:Y:S01]  /*0fa0*/  S2UR UR7, SR_CgaCtaId ;  /* 0x00000000000779c3 */ /* 0x000e220000008800 */
[----:B------:R-:W-:Y:S02]  /*0fb0*/  UMOV UR6, 0x400 ;  /* 0x0000040000067882 */ /* 0x000fe40000000000 */
[----:B------:R-:W-:-:S06]  /*0fc0*/  SHF.R.U32.HI R0, RZ, 0x7, R0 ;  /* 0x00000007ff007819 */ /* 0x000fcc0000011600 */
[----:B--2---:R-:W2:Y:S01]  /*0fd0*/  SHFL.IDX PT, R0, R0, RZ, 0x1f ;  /* 0x00001fff00007589 */ /* 0x004ea200000e0000 */
[----:B0-----:R-:W-:Y:S01]  /*0fe0*/  ULEA UR6, UR7, UR6, 0x18 ;  /* 0x0000000607067291 */ /* 0x001fe2000f8ec03f */
[----:B--2---:R-:W-:-:S13]  /*0ff0*/  R2UR UR4, R0 ;  /* 0x00000000000472ca */ /* 0x004fda00000e0000 */
[----:B------:R-:W-:-:S04]  /*1000*/  ULEA.HI UR5, UR4, UR4, URZ, 0x1 ;  /* 0x0000000404057291 */ /* 0x000fc8000f8f083f */
[----:B------:R-:W-:-:S04]  /*1010*/  ULOP3.LUT UR5, UR5, 0x7fffe, URZ, 0xc0, !UPT ;  /* 0x0007fffe05057892 */ /* 0x000fc8000f8ec03f */
[----:B------:R-:W-:-:S03]  /*1020*/  UIADD3 UR5, UR4, -UR5, URZ ;  /* 0x8000000504057290 */ /* 0x000fc6000fffe03f */
[----:B------:R-:W-:Y:S01]  /*1030*/  ULDC UR4, c[0x0][0x28c] ;  /* 0x0000a30000047ab9 */ /* 0x000fe20000000800 */
[----:B------:R-:W-:Y:S01]  /*1040*/  ULEA UR5, UR5, UR6, 0xd ;  /* 0x0000000605057291 */ /* 0x000fe2000f8e683f */
[----:B------:R-:W-:-:S03]  /*1050*/  ISETP.LT.AND P0, PT, RZ, UR4, PT ;  /* 0x00000004ff007c0c */ /* 0x000fc6000bf01270 */
[----:B------:R-:W-:-:S04]  /*1060*/  UIADD3 UR5, UR5, 0x100, URZ ;  /* 0x0000010005057890 */ /* 0x000fc8000fffe03f */
[----:B------:R-:W-:-:S04]  /*1070*/  USHF.R.U32.HI UR5, URZ, 0x4, UR5 ;  /* 0x000000043f057899 */ /* 0x000fc80008011605 */
[----:B------:R-:W-:Y:S02]  /*1080*/  ULOP3.LUT UR41, UR5, 0x3fff, URZ, 0xc0, !UPT ;  /* 0x00003fff05297892 */ /* 0x000fe4000f8ec03f */
[----:B---3--:R-:W-:Y:S10]  /*1090*/  @P0 BRA `(.L_x_13) ;  /* 0x0000000000400947 */ /* 0x008ff40003800000 */
[----:B------:R-:W-:Y:S01]  /*10a0*/  MOV R0, 0x0 ;  /* 0x0000000000007802 */ /* 0x000fe20000000f00 */
[----:B------:R-:W-:Y:S01]  /*10b0*/  ULDC.64 UR4, c[0x4][0x68] ;  /* 0x01001a0000047ab9 */ /* 0x000fe20000000a00 */
[----:B------:R-:W-:Y:S01]  /*10c0*/  ULDC.64 UR6, c[0x4][0x8] ;  /* 0x0100020000067ab9 */ /* 0x000fe20000000a00 */
[----:B------:R-:W-:Y:S01]  /*10d0*/  IMAD.U32 R4, RZ, RZ, UR4 ;  /* 0x00000004ff047e24 */ /* 0x000fe2000f8e00ff */
[----:B------:R0:W2:Y:S01]  /*10e0*/  LDC.64 R14, c[0x4][R0] ;  /* 0x01000000000e7b82 */ /* 0x0000a20000000a00 */
[----:B------:R-:W-:Y:S01]  /*10f0*/  IMAD.U32 R5, RZ, RZ, UR5 ;  /* 0x00000005ff057e24 */ /* 0x000fe2000f8e00ff */
[----:B------:R-:W-:Y:S01]  /*1100*/  ULDC.64 UR4, c[0x4][0x70] ;  /* 0x01001c0000047ab9 */ /* 0x000fe20000000a00 */
[----:B------:R-:W-:Y:S02]  /*1110*/  IMAD.U32 R10, RZ, RZ, UR6 ;  /* 0x00000006ff0a7e24 */ /* 0x000fe4000f8e00ff */
[----:B------:R-:W-:Y:S02]  /*1120*/  IMAD.U32 R6, RZ, RZ, UR4 ;  /* 0x00000004ff067e24 */ /* 0x000fe4000f8e00ff */
[----:B------:R-:W-:-:S02]  /*1130*/  IMAD.U32 R7, RZ, RZ, UR5 ;  /* 0x00000005ff077e24 */ /* 0x000fc4000f8e00ff */
[----:B------:R-:W-:Y:S02]  /*1140*/  IMAD.U32 R11, RZ, RZ, UR7 ;  /* 0x00000007ff0b7e24 */ /* 0x000fe4000f8e00ff */
[----:B------:R-:W-:Y:S02]  /*1150*/  IMAD.MOV.U32 R8, RZ, RZ, 0x1e1 ;  /* 0x000001e1ff087424 */ /* 0x000fe400078e00ff */
[----:B------:R-:W-:Y:S02]  /*1160*/  IMAD.MOV.U32 R12, RZ, RZ, 0x1 ;  /* 0x00000001ff0c7424 */ /* 0x000fe400078e00ff */
[----:B0-----:R-:W-:-:S07]  /*1170*/  IMAD.MOV.U32 R13, RZ, RZ, RZ ;  /* 0x000000ffff0d7224 */ /* 0x001fce00078e00ff */
[----:B------:R-:W-:-:S07]  /*1180*/  LEPC R20, `(.L_x_13) ;  /* 0x000000001014794e */ /* 0x000fce0000000000 */
[----:B-12--5:R-:W-:Y:S05]  /*1190*/  CALL.ABS.NOINC R14 ;  /* 0x000000000e007343 */ /* 0x026fea0003c00000 */
.L_x_13:
[----:B------:R-:W-:-:S04]  /*11a0*/  LOP3.LUT R0, R19, 0x1, RZ, 0xfc, !PT ;  /* 0x0000000113007812 */ /* 0x000fc800078efcff */
[----:B------:R-:W-:-:S13]  /*11b0*/  ISETP.NE.AND P0, PT, R0, 0x3, PT ;  /* 0x000000030000780c */ /* 0x000fda0003f05270 */
[----:B------:R-:W-:Y:S05]  /*11c0*/  @!P0 BRA `(.L_x_14) ;  /* 0x0000000000048947 */ /* 0x000fea0003800000 */
[----:B------:R-:W-:Y:S01]  /*11d0*/  BPT.TRAP 0x1 ;  /* 0x000000040000795c */ /* 0x000fe20000300000 */
.L_x_14:
[----:B------:R-:W0:Y:S01]  /*11e0*/  S2UR UR5, SR_CgaCtaId ;  /* 0x00000000000579c3 */ /* 0x000e220000008800 */
[----:B------:R-:W-:Y:S01]  /*11f0*/  UMOV UR4, 0x400 ;  /* 0x0000040000047882 */ /* 0x000fe20000000000 */
[----:B------:R-:W-:Y:S02]  /*1200*/  IMAD.U32 R0, RZ, RZ, UR38 ;  /* 0x00000026ff007e24 */ /* 0x000fe4000f8e00ff */
[----:B------:R-:W-:-:S03]  /*1210*/  IMAD.U32 R3, RZ, RZ, UR39 ;  /* 0x00000027ff037e24 */ /* 0x000fc6000f8e00ff */
[----:B------:R-:W-:Y:S01]  /*1220*/  SHF.L.U32 R0, R0, 0x1f, RZ ;  /* 0x0000001f00007819 */ /* 0x000fe200000006ff */
[----:B0-----:R-:W-:-:S06]  /*1230*/  ULEA UR4, UR5, UR4, 0x18 ;  /* 0x0000000405047291 */ /* 0x001fcc000f8ec03f */
[----:B------:R-:W-:-:S04]  /*1240*/  IMAD.U32 R6, RZ, RZ, UR4 ;  /* 0x00000004ff067e24 */ /* 0x000fc8000f8e00ff */
[----:B------:R-:W-:-:S04]  /*1250*/  IMAD R3, R3, 0x8, R6 ;  /* 0x0000000803037824 */ /* 0x000fc800078e0206 */
[----:B------:R0:W2:Y:S01]  /*1260*/  SYNCS.PHASECHK.TRANS64.TRYWAIT P1, [R3+URZ], R0 ;  /* 0x00000000030075a7 */ /* 0x0000a2000802017f */
[----:B------:R-:W-:Y:S05]  /*1270*/  @!P0 BRA `(.L_x_15) ;  /* 0x0000000000048947 */ /* 0x000fea0003800000 */
[----:B------:R-:W-:Y:S01]  /*1280*/  BPT.TRAP 0x1 ;  /* 0x000000040000795c */ /* 0x000fe20000300000 */
.L_x_15:
[----:B--2---:R-:W-:Y:S05]  /*1290*/  @P1 BRA `(.L_x_16) ;  /* 0x0000000000081947 */ /* 0x004fea0003800000 */
[----:B------:R-:W2:Y:S02]  /*12a0*/  SYNCS.PHASECHK.TRANS64.TRYWAIT P1, [R3+URZ], R0 ;  /* 0x00000000030075a7 */ /* 0x000ea4000802017f */
[----:B--2---:R-:W-:Y:S05]  /*12b0*/  @!P1 BRA `(.L_x_17) ;  /* 0x000000c4002c9947 */ /* 0x004fea0003800000 */
.L_x_16:
[----:B------:R-:W-:-:S04]  /*12c0*/  UISETP.LT.AND UP0, UPT, UR40, 0x1, UPT ;  /* 0x000000012800788c */ /* 0x000fc8000bf01270 */
[----:B------:R-:W-:-:S06]  /*12d0*/  USEL UR4, UR40, 0x1, UP0 ;  /* 0x0000000128047887 */ /* 0x000fcc0008000000 */
[----:B0-2---:R-:W-:Y:S01]  /*12e0*/  IMAD.U32 R0, RZ, RZ, UR4 ;  /* 0x00000004ff007e24 */ /* 0x005fe2000f8e00ff */
[----:B------:R-:W-:Y:S05]  /*12f0*/  WARPSYNC.ALL ;  /* 0x0000000000007948 */ /* 0x000fea0003800000 */
[----:B------:R-:W-:-:S04]  /*1300*/  IADD3 R0, -R0, UR40, RZ ;  /* 0x0000002800007c10 */ /* 0x000fc8000fffe1ff */
[----:B------:R-:W-:Y:S02]  /*1310*/  ISETP.GE.AND P1, PT, R0, 0x1, PT ;  /* 0x000000010000780c */ /* 0x000fe40003f26270 */
[----:B------:R-:W-:Y:S01]  /*1320*/  R2UR UR4, R6 ;  /* 0x00000000060472ca */ /* 0x000fe200000e0000 */
[----:B------:R-:W-:Y:S01]  /*1330*/  WARPGROUP.ARRIVE ;  /* 0x00000000000079c5 */ /* 0x000fe20000000000 */
[----:B------:R-:W-:Y:S01]  /*1340*/  UMOV UR21, 0x40000040 ;  /* 0x4000004000157882 */ /* 0x000fe20000000000 */
[----:B------:R-:W-:Y:S01]  /*1350*/  UMOV UR23, 0x40000040 ;  /* 0x4000004000177882 */ /* 0x000fe20000000000 */
[----:B------:R-:W-:Y:S01]  /*1360*/  UMOV UR29, UR21 ;  /* 0x00000015001d7c82 */ /* 0x000fe20008000000 */
[----:B------:R-:W-:Y:S01]  /*1370*/  UMOV UR31, 0x40000040 ;  /* 0x40000040001f7882 */ /* 0x000fe20000000000 */
[----:B------:R-:W-:Y:S01]  /*1380*/  UMOV UR17, UR21 ;  /* 0x0000001500117c82 */ /* 0x000fe20008000000 */
[----:B------:R-:W-:Y:S01]  /*1390*/  UMOV UR19, 0x40000040 ;  /* 0x4000004000137882 */ /* 0x000fe20000000000 */
[----:B------:R-:W-:Y:S01]  /*13a0*/  UMOV UR13, UR21 ;  /* 0x00000015000d7c82 */ /* 0x000fe20008000000 */
[----:B------:R-:W-:Y:S01]  /*13b0*/  UMOV UR15, 0x40000040 ;  /* 0x40000040000f7882 */ /* 0x000fe20000000000 */
[----:B------:R-:W-:Y:S01]  /*13c0*/  UMOV UR25, UR21 ;  /* 0x0000001500197c82 */ /* 0x000fe20008000000 */
[----:B------:R-:W-:Y:S01]  /*13d0*/  UMOV UR27, 0x40000040 ;  /* 0x40000040001b7882 */ /* 0x000fe20000000000 */
[----:B------:R-:W-:Y:S01]  /*13e0*/  UMOV UR33, 0x40000040 ;  /* 0x4000004000217882 */ /* 0x000fe20000000000 */
[----:B------:R-:W-:Y:S01]  /*13f0*/  UIADD3 UR4, UR4, 0x24100, URZ ;  /* 0x0002410004047890 */ /* 0x000fe2000fffe03f */
[----:B------:R-:W-:-:S03]  /*1400*/  UMOV UR11, 0x40000040 ;  /* 0x40000040000b7882 */ /* 0x000fc60000000000 */
[----:B------:R-:W-:Y:S02]  /*1410*/  USHF.R.U32.HI UR5, URZ, 0x4, UR4 ;  /* 0x000000043f057899 */ /* 0x000fe40008011604 */
[----:B------:R-:W-:Y:S02]  /*1420*/  ULOP3.LUT UR4, UR41, 0x10000, URZ, 0xfc, !UPT ;  /* 0x0001000029047892 */ /* 0x000fe4000f8efc3f */
[----:B------:R-:W-:Y:S02]  /*1430*/  ULOP3.LUT UR5, UR5, 0x3fff, URZ, 0xc0, !UPT ;  /* 0x00003fff05057892 */ /* 0x000fe4000f8ec03f */
[----:B------:R-:W-:Y:S02]  /*1440*/  UIMAD UR6, UR39, 0xc00, UR4 ;  /* 0x00000c00270678a4 */ /* 0x000fe4000f8e0204 */
[----:B------:R-:W-:Y:S02]  /*1450*/  ULOP3.LUT UR5, UR5, 0x10000, URZ, 0xfc, !UPT ;  /* 0x0001000005057892 */ /* 0x000fe4000f8efc3f */
[----:B------:R-:W-:-:S02]  /*1460*/  UIADD3 UR7, UR6, 0x400, URZ ;  /* 0x0000040006077890 */ /* 0x000fc4000fffe03f */
[----:B------:R-:W-:Y:S01]  /*1470*/  UIMAD UR8, UR39, 0x280, UR5 ;  /* 0x00000280270878a4 */ /* 0x000fe2000f8e0205 */
[----:B------:R-:W-:Y:S01]  /*1480*/  UMOV UR20, UR6 ;  /* 0x0000000600147c82 */ /* 0x000fe20008000000 */
[----:B------:R-:W-:Y:S02]  /*1490*/  UIADD3 UR32, UR6, 0x802, URZ ;  /* 0x0000080206207890 */ /* 0x000fe4000fffe03f */
[----:B------:R-:W-:-:S03]  /*14a0*/  UIADD3 UR30, UR8, 0x80, URZ ;  /* 0x00000080081e7890 */ /* 0x000fc6000fffe03f */
[----:B------:R-:W-:Y:S01]  /*14b0*/  UMOV UR22, UR8 ;  /* 0x0000000800167c82 */ /* 0x000fe20008000000 */
[----:B------:R-:W-:Y:S01]  /*14c0*/  UMOV UR28, UR20 ;  /* 0x00000014001c7c82 */ /* 0x000fe20008000000 */
[----:B------:R-:W-:Y:S01]  /*14d0*/  IGMMA.64x16x32.S8.S8 R136, gdesc[UR20], RZ, !UPT, gsb0 ;  /* 0x00600000148879f1 */ /* 0x000fe2000c0410ff */
[----:B------:R-:W-:Y:S01]  /*14e0*/  UIADD3 UR18, UR8, 0x100, URZ ;  /* 0x0000010008127890 */ /* 0x000fe2000fffe03f */
[----:B------:R-:W-:Y:S01]  /*14f0*/  UMOV UR16, UR20 ;  /* 0x0000001400107c82 */ /* 0x000fe20008000000 */
[----:B------:R-:W-:Y:S01]  /*1500*/  UIADD3 UR14, UR8, 0x180, URZ ;  /* 0x00000180080e7890 */ /* 0x000fe2000fffe03f */
[----:B------:R-:W-:Y:S01]  /*1510*/  UMOV UR12, UR20 ;  /* 0x00000014000c7c82 */ /* 0x000fe20008000000 */
[----:B------:R-:W-:Y:S01]  /*1520*/  UIADD3 UR26, UR8, 0x200, URZ ;  /* 0x00000200081a7890 */ /* 0x000fe2000fffe03f */
[----:B------:R-:W-:Y:S01]  /*1530*/  UMOV UR24, UR20 ;  /* 0x0000001400187c82 */ /* 0x000fe20008000000 */
[----:B------:R-:W-:Y:S01]  /*1540*/  UIADD3 UR10, UR8, 0x206, URZ ;  /* 0x00000206080a7890 */ /* 0x000fe2000fffe03f */
[----:B------:R-:W-:-:S02]  /*1550*/  WARPGROUP.DEPBAR.LE gsb0, 0x0 ;  /* 0x00008000000079c5 */ /* 0x000fc40000010000 */
[----:B------:R-:W-:-:S06]  /*1560*/  WARPGROUP.ARRIVE ;  /* 0x00000000000079c5 */ /* 0x000fcc0000000000 */
[----:B------:R-:W-:Y:S03]  /*1570*/  IGMMA.64x16x32.S8.S8 R112, gdesc[UR28], RZ, !UPT, gsb0 ;  /* 0x006000001c7079f1 */ /* 0x000fe6000c0410ff */
[----:B------:R-:W-:Y:S02]  /*1580*/  WARPGROUP.DEPBAR.LE gsb0, 0x0 ;  /* 0x00008000000079c5 */ /* 0x000fe40000010000 */
[----:B------:R-:W-:-:S06]  /*1590*/  WARPGROUP.ARRIVE ;  /* 0x00000000000079c5 */ /* 0x000fcc0000000000 */
[----:B------:R-:W-:Y:S03]  /*15a0*/  IGMMA.64x16x32.S8.S8 R88, gdesc[UR16], RZ, !UPT, gsb0 ;  /* 0x00600000105879f1 */ /* 0x000fe6000c0410ff */
[----:B------:R-:W-:Y:S02]  /*15b0*/  WARPGROUP.DEPBAR.LE gsb0, 0x0 ;  /* 0x00008000000079c5 */ /* 0x000fe40000010000 */
[----:B------:R-:W-:-:S06]  /*15c0*/  WARPGROUP.ARRIVE ;  /* 0x00000000000079c5 */ /* 0x000fcc0000000000 */
[----:B------:R-:W-:Y:S03]  /*15d0*/  IGMMA.64x16x32.S8.S8 R64, gdesc[UR12], RZ, !UPT, gsb0 ;  /* 0x006000000c4079f1 */ /* 0x000fe6000c0410ff */
[----:B------:R-:W-:Y:S02]  /*15e0*/  WARPGROUP.DEPBAR.LE gsb0, 0x0 ;  /* 0x00008000000079c5 */ /* 0x000fe40000010000 */
[----:B------:R-:W-:-:S06]  /*15f0*/  WARPGROUP.ARRIVE ;  /* 0x00000000000079c5 */ /* 0x000fcc0000000000 */
[----:B------:R-:W-:Y:S01]  /*1600*/  IGMMA.64x16x32.S8.S8 R40, gdesc[UR24], RZ, !UPT, gsb0 ;  /* 0x00600000182879f1 */ /* 0x000fe2000c0410ff */
[----:B------:R-:W-:Y:S01]  /*1610*/  UMOV UR24, UR7 ;  /* 0x0000000700187c82 */ /* 0x000fe20008000000 */
[----:B------:R-:W-:Y:S01]  /*1620*/  UMOV UR25, 0x40000040 ;  /* 0x4000004000197882 */ /* 0x000fe20000000000 */
[----:B------:R-:W-:Y:S01]  /*1630*/  UMOV UR12, UR24 ;  /* 0x00000018000c7c82 */ /* 0x000fe20008000000 */
[----:B------:R-:W-:Y:S01]  /*1640*/  UMOV UR13, UR25 ;  /* 0x00000019000d7c82 */ /* 0x000fe20008000000 */
[----:B------:R-:W-:Y:S01]  /*1650*/  UMOV UR16, UR24 ;  /* 0x0000001800107c82 */ /* 0x000fe20008000000 */
[----:B------:R-:W-:Y:S01]  /*1660*/  UMOV UR17, UR25 ;  /* 0x0000001900117c82 */ /* 0x000fe20008000000 */
[----:B------:R-:W-:Y:S01]  /*1670*/  UMOV UR28, UR24 ;  /* 0x00000018001c7c82 */ /* 0x000fe20008000000 */
[----:B------:R-:W-:Y:S01]  /*1680*/  UMOV UR29, UR25 ;  /* 0x00000019001d7c82 */ /* 0x000fe20008000000 */
[----:B------:R-:W-:Y:S01]  /*1690*/  UMOV UR20, UR24 ;  /* 0x0000001800147c82 */ /* 0x000fe20008000000 */
[----:B------:R-:W-:Y:S01]  /*16a0*/  UMOV UR21, UR25 ;  /* 0x0000001900157c82 */ /* 0x000fe20008000000 */
[----:B------:R-:W-:Y:S01]  /*16b0*/  UIADD3 UR7, UR6, 0x800, URZ ;  /* 0x0000080006077890 */ /* 0x000fe2000fffe03f */
[----:B------:R-:W-:-:S02]  /*16c0*/  WARPGROUP.DEPBAR.LE gsb0, 0x0 ;  /* 0x00008000000079c5 */ /* 0x000fc40000010000 */
[----:B------:R-:W-:-:S06]  /*16d0*/  WARPGROUP.ARRIVE ;  /* 0x00000000000079c5 */ /* 0x000fcc0000000000 */
[----:B------:R-:W-:Y:S03]  /*16e0*/  IGMMA.64x16x32.S8.S8 R32, gdesc[UR24], RZ, !UPT, gsb0 ;  /* 0x00600000182079f1 */ /* 0x000fe6000c0410ff */
[----:B------:R-:W-:Y:S02]  /*16f0*/  WARPGROUP.DEPBAR.LE gsb0, 0x0 ;  /* 0x00008000000079c5 */ /* 0x000fe40000010000 */
[----:B------:R-:W-:-:S06]  /*1700*/  WARPGROUP.ARRIVE ;  /* 0x00000000000079c5 */ /* 0x000fcc0000000000 */
[----:B------:R-:W-:Y:S01]  /*1710*/  IGMMA.64x16x32.S8.S8 R56, gdesc[UR12], RZ, !UPT, gsb0 ;  /* 0x006000000c3879f1 */ /* 0x000fe2000c0410ff */
[----:B------:R-:W-:Y:S01]  /*1720*/  UIADD3 UR12, UR6, 0x2, URZ ;  /* 0x00000002060c7890 */ /* 0x000fe2000fffe03f */
[----:B------:R-:W-:Y:S02]  /*1730*/  UMOV UR13, 0x40000040 ;  /* 0x40000040000d7882 */ /* 0x000fe40000000000 */
[----:B------:R-:W-:-:S04]  /*1740*/  UMOV UR25, UR13 ;  /* 0x0000000d00197c82 */ /* 0x000fc80008000000 */
[----:B------:R-:W-:Y:S01]  /*1750*/  UMOV UR24, UR12 ;  /* 0x0000000c00187c82 */ /* 0x000fe20008000000 */
        /* <DEDUP_REMOVED lines=15> */
[----:B------:R-:W-:Y:S01]  /*1850*/  UIADD3 UR7, UR6, 0x402, URZ ;  /* 0x0000040206077890 */ /* 0x000fe2000fffe03f */
[----:B------:R-:W-:Y:S02]  /*1860*/  WARPGROUP.DEPBAR.LE gsb0, 0x0 ;  /* 0x00008000000079c5 */ /* 0x000fe40000010000 */
[----:B------:R-:W-:-:S06]  /*1870*/  WARPGROUP.ARRIVE ;  /* 0x00000000000079c5 */ /* 0x000fcc0000000000 */
[----:B------:R-:W-:Y:S01]  /*1880*/  IGMMA.64x16x32.S8.S8 R120, gdesc[UR20], RZ, !UPT, gsb0 ;  /* 0x00600000147879f1 */ /* 0x000fe2000c0410ff */
[----:B------:R-:W-:Y:S01]  /*1890*/  UMOV UR22, UR14 ;  /* 0x0000000e00167c82 */ /* 0x000fe20008000000 */
[----:B------:R-:W-:Y:S01]  /*18a0*/  UMOV UR23, UR15 ;  /* 0x0000000f00177c82 */ /* 0x000fe20008000000 */
[----:B------:R-:W-:Y:S01]  /*18b0*/  UIADD3 UR14, UR8, 0x2, URZ ;  /* 0x00000002080e7890 */ /* 0x000fe2000fffe03f */
[----:B------:R-:W-:Y:S02]  /*18c0*/  UMOV UR15, 0x40000040 ;  /* 0x40000040000f7882 */ /* 0x000fe40000000000 */
[----:B------:R-:W-:-:S04]  /*18d0*/  UMOV UR35, UR15 ;  /* 0x0000000f00237c82 */ /* 0x000fc80008000000 */
[----:B------:R-:W-:Y:S01]  /*18e0*/  UMOV UR34, UR14 ;  /* 0x0000000e00227c82 */ /* 0x000fe20008000000 */
[----:B------:R-:W-:Y:S02]  /*18f0*/  WARPGROUP.DEPBAR.LE gsb0, 0x0 ;  /* 0x00008000000079c5 */ /* 0x000fe40000010000 */
[----:B------:R-:W-:-:S06]  /*1900*/  WARPGROUP.ARRIVE ;  /* 0x00000000000079c5 */ /* 0x000fcc0000000000 */
[----:B------:R-:W-:Y:S01]  /*1910*/  IGMMA.64x16x32.S8.S8 R96, gdesc[UR28], RZ, !UPT, gsb0 ;  /* 0x006000001c6079f1 */ /* 0x000fe2000c0410ff */
[----:B------:R-:W-:Y:S01]  /*1920*/  UMOV UR28, UR20 ;  /* 0x00000014001c7c82 */ /* 0x000fe20008000000 */
[----:B------:R-:W-:Y:S01]  /*1930*/  UMOV UR29, UR21 ;  /* 0x00000015001d7c82 */ /* 0x000fe20008000000 */
[----:B------:R-:W-:Y:S01]  /*1940*/  UMOV UR30, UR26 ;  /* 0x0000001a001e7c82 */ /* 0x000fe20008000000 */
[----:B------:R-:W-:Y:S01]  /*1950*/  UMOV UR31, UR27 ;  /* 0x0000001b001f7c82 */ /* 0x000fe20008000000 */
[----:B------:R-:W-:Y:S01]  /*1960*/  UIADD3 UR26, UR8, 0x102, URZ ;  /* 0x00000102081a7890 */ /* 0x000fe2000fffe03f */
[----:B------:R-:W-:Y:S01]  /*1970*/  UMOV UR27, 0x40000040 ;  /* 0x40000040001b7882 */ /* 0x000fe20000000000 */
[----:B------:R-:W-:Y:S02]  /*1980*/  WARPGROUP.DEPBAR.LE gsb0, 0x0 ;  /* 0x00008000000079c5 */ /* 0x000fe40000010000 */
[----:B------:R-:W-:-:S06]  /*1990*/  WARPGROUP.ARRIVE ;  /* 0x00000000000079c5 */ /* 0x000fcc0000000000 */
[----:B------:R-:W-:Y:S01]  /*19a0*/  IGMMA.64x16x32.S8.S8 R72, gdesc[UR16], RZ, !UPT, gsb0 ;  /* 0x00600000104879f1 */ /* 0x000fe2000c0410ff */
[----:B------:R-:W-:Y:S01]  /*19b0*/  UIADD3 UR18, UR8, 0x82, URZ ;  /* 0x0000008208127890 */ /* 0x000fe2000fffe03f */
[----:B------:R-:W-:Y:S01]  /*19c0*/  UMOV UR16, UR12 ;  /* 0x0000000c00107c82 */ /* 0x000fe20008000000 */
[----:B------:R-:W-:Y:S01]  /*19d0*/  UMOV UR17, UR13 ;  /* 0x0000000d00117c82 */ /* 0x000fe20008000000 */
        /* <DEDUP_REMOVED lines=17> */
[----:B------:R-:W-:Y:S03]  /*1af0*/  IGMMA.64x16x32.S8.S8 R136, gdesc[UR12], R136, gsb0 ;  /* 0x006000000c8879f1 */ /* 0x000fe60008041088 */
        /* <DEDUP_REMOVED lines=11> */
[----:B------:R-:W-:Y:S01]  /*1bb0*/  IGMMA.64x16x32.S8.S8 R40, gdesc[UR28], R40, gsb0 ;  /* 0x006000001c2879f1 */ /* 0x000fe20008041028 */
        /* <DEDUP_REMOVED lines=13> */
[----:B------:R-:W-:Y:S01]  /*1c90*/  IGMMA.64x16x32.S8.S8 R32, gdesc[UR28], R32, gsb0 ;  /* 0x006000001c2079f1 */ /* 0x000fe20008041020 */
[----:B------:R-:W-:Y:S01]  /*1ca0*/  UMOV UR28, UR32 ;  /* 0x00000020001c7c82 */ /* 0x000fe20008000000 */
[----:B------:R-:W-:Y:S01]  /*1cb0*/  UMOV UR29, UR33 ;  /* 0x00000021001d7c82 */ /* 0x000fe20008000000 */
[----:B------:R-:W-:Y:S02]  /*1cc0*/  WARPGROUP.DEPBAR.LE gsb0, 0x0 ;  /* 0x00008000000079c5 */ /* 0x000fe40000010000 */
        /* <DEDUP_REMOVED lines=17> */
[----:B------:R-:W-:Y:S01]  /*1de0*/  UIADD3 UR14, UR8, 0x4, URZ ;  /* 0x00000004080e7890 */ /* 0x000fe2000fffe03f */
[----:B------:R-:W-:Y:S01]  /*1df0*/  UMOV UR12, UR7 ;  /* 0x00000007000c7c82 */ /* 0x000fe20008000000 */
[----:B------:R-:W-:Y:S01]  /*1e00*/  UMOV UR13, 0x40000040 ;  /* 0x40000040000d7882 */ /* 0x000fe20000000000 */
[----:B------:R-:W-:Y:S01]  /*1e10*/  UMOV UR15, 0x40000040 ;  /* 0x40000040000f7882 */ /* 0x000fe20000000000 */
[----:B------:R-:W-:Y:S01]  /*1e20*/  UIADD3 UR7, UR6, 0x404, URZ ;  /* 0x0000040406077890 */ /* 0x000fe2000fffe03f */
[----:B------:R-:W-:Y:S02]  /*1e30*/  WARPGROUP.DEPBAR.LE gsb0, 0x0 ;  /* 0x00008000000079c5 */ /* 0x000fe40000010000 */
[----:B------:R-:W-:-:S06]  /*1e40*/  WARPGROUP.ARRIVE ;  /* 0x00000000000079c5 */ /* 0x000fcc0000000000 */
[----:B------:R-:W-:Y:S01]  /*1e50*/  IGMMA.64x16x32.S8.S8 R120, gdesc[UR32], R120, gsb0 ;  /* 0x00600000207879f1 */ /* 0x000fe20008041078 */
[----:B------:R-:W-:Y:S01]  /*1e60*/  UIADD3 UR32, UR6, 0x804, URZ ;  /* 0x0000080406207890 */ /* 0x000fe2000fffe03f */
[----:B------:R-:W-:Y:S01]  /*1e70*/  UMOV UR33, 0x40000040 ;  /* 0x4000004000217882 */ /* 0x000fe20000000000 */
[----:B------:R-:W-:Y:S01]  /*1e80*/  UMOV UR34, UR14 ;  /* 0x0000000e00227c82 */ /* 0x000fe20008000000 */
[----:B------:R-:W-:Y:S01]  /*1e90*/  UMOV UR35, UR15 ;  /* 0x0000000f00237c82 */ /* 0x000fe20008000000 */
[----:B------:R-:W-:Y:S02]  /*1ea0*/  WARPGROUP.DEPBAR.LE gsb0, 0x0 ;  /* 0x00008000000079c5 */ /* 0x000fe40000010000 */
[----:B------:R-:W-:-:S06]  /*1eb0*/  WARPGROUP.ARRIVE ;  /* 0x00000000000079c5 */ /* 0x000fcc0000000000 */
[----:B------:R-:W-:Y:S01]  /*1ec0*/  IGMMA.64x16x32.S8.S8 R96, gdesc[UR16], R96, gsb0 ;  /* 0x00600000106079f1 */ /* 0x000fe20008041060 */
[----:B------:R-:W-:Y:S01]  /*1ed0*/  UIADD3 UR18, UR8, 0x84, URZ ;  /* 0x0000008408127890 */ /* 0x000fe2000fffe03f */
[----:B------:R-:W-:Y:S01]  /*1ee0*/  UMOV UR16, UR12 ;  /* 0x0000000c00107c82 */ /* 0x000fe20008000000 */
[----:B------:R-:W-:Y:S01]  /*1ef0*/  UMOV UR17, UR13 ;  /* 0x0000000d00117c82 */ /* 0x000fe20008000000 */
[----:B------:R-:W-:Y:S01]  /*1f00*/  UMOV UR19, 0x40000040 ;  /* 0x4000004000137882 */ /* 0x000fe20000000000 */
        /* <DEDUP_REMOVED lines=74> */
[----:B------:R-:W-:Y:S01]  /*23b0*/  UMOV UR9, UR13 ;  /* 0x0000000d00097c82 */ /* 0x000fe20008000000 */
[----:B------:R-:W-:Y:S02]  /*23c0*/  UIADD3 UR7, UR6, 0x406, URZ ;  /* 0x0000040606077890 */ /* 0x000fe4000fffe03f */
[----:B------:R-:W-:Y:S01]  /*23d0*/  UIADD3 UR6, UR6, 0x806, URZ ;  /* 0x0000080606067890 */ /* 0x000fe2000fffe03f */
[----:B------:R-:W-:Y:S02]  /*23e0*/  WARPGROUP.DEPBAR.LE gsb0, 0x0 ;  /* 0x00008000000079c5 */ /* 0x000fe40000010000 */
[----:B------:R-:W-:-:S06]  /*23f0*/  WARPGROUP.ARRIVE ;  /* 0x00000000000079c5 */ /* 0x000fcc0000000000 */
[----:B------:R-:W-:Y:S03]  /*2400*/  IGMMA.64x16x32.S8.S8 R120, gdesc[UR32], R120, gsb0 ;  /* 0x00600000207879f1 */ /* 0x000fe60008041078 */
        /* <DEDUP_REMOVED lines=21> */
[----:B------:R-:W-:Y:S01]  /*2560*/  UMOV UR8, UR12 ;  /* 0x0000000c00087c82 */ /* 0x000fe20008000000 */
        /* <DEDUP_REMOVED lines=28> */
[----:B------:R-:W-:-:S02]  /*2730*/  WARPGROUP.DEPBAR.LE gsb0, 0x0 ;  /* 0x00008000000079c5 */ /* 0x000fc40000010000 */
        /* <DEDUP_REMOVED lines=40> */
[----:B------:R-:W-:Y:S05]  /*29c0*/  @!P1 BRA `(.L_x_18) ;  /* 0x00000018003c9947 */ /* 0x000fea0003800000 */
[----:B------:R-:W-:Y:S02]  /*29d0*/  UIADD3 UR6, UR39, 0x1, URZ ;  /* 0x0000000127067890 */ /* 0x000fe4000fffe03f */
[----:B------:R-:W-:Y:S02]  /*29e0*/  IMAD.U32 R3, RZ, RZ, UR39 ;  /* 0x00000027ff037e24 */ /* 0x000fe4000f8e00ff */
[----:B------:R-:W-:-:S04]  /*29f0*/  UISETP.NE.AND UP0, UPT, UR6, 0x3, UPT ;  /* 0x000000030600788c */ /* 0x000fc8000bf05270 */
[----:B------:R-:W-:Y:S02]  /*2a00*/  USEL UR7, URZ, 0x1, UP0 ;  /* 0x000000013f077887 */ /* 0x000fe40008000000 */
[----:B------:R-:W-:Y:S02]  /*2a10*/  USEL UR6, UR6, URZ, UP0 ;  /* 0x0000003f06067287 */ /* 0x000fe40008000000 */
[----:B------:R-:W-:-:S06]  /*2a20*/  ULOP3.LUT UR7, UR38, UR7, URZ, 0x3c, !UPT ;  /* 0x0000000726077292 */ /* 0x000fcc000f8e3c3f */
[----:B------:R-:W-:-:S07]  /*2a30*/  IMAD.U32 R7, RZ, RZ, UR7 ;  /* 0x00000007ff077e24 */ /* 0x000fce000f8e00ff */
.L_x_25:
[----:B0-----:R-:W-:Y:S05]  /*2a40*/  @!P0 BRA `(.L_x_19) ;  /* 0x0000000000048947 */ /* 0x001fea0003800000 */
[----:B------:R-:W-:Y:S01]  /*2a50*/  BPT.TRAP 0x1 ;  /* 0x000000040000795c */ /* 0x000fe20000300000 */
.L_x_19:
[----:B------:R-:W0:Y:S01]  /*2a60*/  S2UR UR8, SR_CgaCtaId ;  /* 0x00000000000879c3 */ /* 0x000e220000008800 */
[----:B------:R-:W-:Y:S01]  /*2a70*/  UMOV UR7, 0x400 ;  /* 0x0000040000077882 */ /* 0x000fe20000000000 */
[----:B------:R-:W-:Y:S01]  /*2a80*/  IMAD.U32 R5, RZ, RZ, UR6 ;  /* 0x00000006ff057e24 */ /* 0x000fe2000f8e00ff */
[----:B------:R-:W-:Y:S01]  /*2a90*/  SHF.L.U32 R4, R7, 0x1f, RZ ;  /* 0x0000001f07047819 */ /* 0x000fe200000006ff */
[----:B0-----:R-:W-:-:S06]  /*2aa0*/  ULEA UR7, UR8, UR7, 0x18 ;  /* 0x0000000708077291 */ /* 0x001fcc000f8ec03f */
[----:B------:R-:W-:-:S04]  /*2ab0*/  IMAD.U32 R6, RZ, RZ, UR7 ;  /* 0x00000007ff067e24 */ /* 0x000fc8000f8e00ff */
[----:B------:R-:W-:-:S04]  /*2ac0*/  IMAD R5, R5, 0x8, R6 ;  /* 0x0000000805057824 */ /* 0x000fc800078e0206 */
[----:B------:R0:W2:Y:S01]  /*2ad0*/  SYNCS.PHASECHK.TRANS64.TRYWAIT P1, [R5+URZ], R4 ;  /* 0x00000004050075a7 */ /* 0x0000a2000802017f */
[----:B------:R-:W-:Y:S05]  /*2ae0*/  @!P0 BRA `(.L_x_20) ;  /* 0x0000000000048947 */ /* 0x000fea0003800000 */
[----:B------:R-:W-:Y:S01]  /*2af0*/  BPT.TRAP 0x1 ;  /* 0x000000040000795c */ /* 0x000fe20000300000 */
.L_x_20:
[----:B--2---:R-:W-:Y:S05]  /*2b00*/  @P1 BRA `(.L_x_21) ;  /* 0x0000000000081947 */ /* 0x004fea0003800000 */
[----:B------:R-:W2:Y:S02]  /*2b10*/  SYNCS.PHASECHK.TRANS64.TRYWAIT P1, [R5+URZ], R4 ;  /* 0x00000004050075a7 */ /* 0x000ea4000802017f */
[----:B--2---:R-:W-:Y:S05]  /*2b20*/  @!P1 BRA `(.L_x_22) ;  /* 0x000000ac00249947 */ /* 0x004fea0003800000 */
.L_x_21:
[----:B------:R-:W-:Y:S01]  /*2b30*/  UIMAD UR8, UR6, 0xc00, UR4 ;  /* 0x00000c00060878a4 */ /* 0x000fe2000f8e0204 */
[----:B------:R-:W-:Y:S01]  /*2b40*/  WARPGROUP.ARRIVE ;  /* 0x00000000000079c5 */ /* 0x000fe20000000000 */
[----:B------:R-:W-:Y:S01]  /*2b50*/  UIMAD UR10, UR6, 0x280, UR5 ;  /* 0x00000280060a78a4 */ /* 0x000fe2000f8e0205 */
[----:B------:R-:W-:Y:S01]  /*2b60*/  UMOV UR9, 0x40000040 ;  /* 0x4000004000097882 */ /* 0x000fe20000000000 */
[----:B------:R-:W-:Y:S02]  /*2b70*/  UMOV UR11, 0x40000040 ;  /* 0x40000040000b7882 */ /* 0x000fe40000000000 */
[----:B------:R-:W-:Y:S01]  /*2b80*/  UIADD3 UR22, UR10, 0x80, URZ ;  /* 0x000000800a167890 */ /* 0x000fe2000fffe03f */
[----:B------:R-:W-:Y:S01]  /*2b90*/  UMOV UR20, UR8 ;  /* 0x0000000800147c82 */ /* 0x000fe20008000000 */
[----:B------:R-:W-:Y:S01]  /*2ba0*/  UMOV UR21, UR9 ;  /* 0x0000000900157c82 */ /* 0x000fe20008000000 */
[----:B------:R-:W-:Y:S02]  /*2bb0*/  UMOV UR23, 0x40000040 ;  /* 0x4000004000177882 */ /* 0x000fe40000000000 */
[----:B------:R-:W-:Y:S01]  /*2bc0*/  IGMMA.64x16x32.S8.S8 R136, gdesc[UR8], R136, gsb0 ;  /* 0x00600000088879f1 */ /* 0x000fe20008041088 */
[----:B------:R-:W-:Y:S01]  /*2bd0*/  UIADD3 UR18, UR10, 0x100, URZ ;  /* 0x000001000a127890 */ /* 0x000fe2000fffe03f */
[----:B------:R-:W-:Y:S01]  /*2be0*/  UMOV UR16, UR8 ;  /* 0x0000000800107c82 */ /* 0x000fe20008000000 */
[----:B------:R-:W-:Y:S01]  /*2bf0*/  UMOV UR17, UR9 ;  /* 0x0000000900117c82 */ /* 0x000fe20008000000 */
[----:B------:R-:W-:Y:S01]  /*2c00*/  UMOV UR19, 0x40000040 ;  /* 0x4000004000137882 */ /* 0x000fe20000000000 */
        /* <DEDUP_REMOVED lines=11> */
[----:B------:R-:W-:Y:S01]  /*2cc0*/  UIADD3 UR9, UR10, 0x2, URZ ;  /* 0x000000020a097890 */ /* 0x000fe2000fffe03f */
        /* <DEDUP_REMOVED lines=39> */
[----:B------:R-:W-:Y:S01]  /*2f40*/  UMOV UR31, UR11 ;  /* 0x0000000b001f7c82 */ /* 0x000fe20008000000 */
        /* <DEDUP_REMOVED lines=14> */
[----:B------:R-:W-:Y:S01]  /*3030*/  UIADD3 UR30, UR10, 0x202, URZ ;  /* 0x000002020a1e7890 */ /* 0x000fe2000fffe03f */
[----:B------:R-:W-:Y:S01]  /*3040*/  UMOV UR31, 0x40000040 ;  /* 0x40000040001f7882 */ /* 0x000fe20000000000 */
[----:B------:R-:W-:Y:S02]  /*3050*/  WARPGROUP.DEPBAR.LE gsb0, 0x0 ;  /* 0x00008000000079c5 */ /* 0x000fe40000010000 */
        /* <DEDUP_REMOVED lines=17> */
[----:B------:R-:W-:Y:S01]  /*3170*/  UMOV UR24, UR7 ;  /* 0x0000000700187c82 */ /* 0x000fe20008000000 */
[----:B------:R-:W-:Y:S01]  /*3180*/  UMOV UR25, 0x40000040 ;  /* 0x4000004000197882 */ /* 0x000fe20000000000 */
        /* <DEDUP_REMOVED lines=10> */
[----:B------:R-:W-:-:S02]  /*3230*/  UIADD3 UR7, UR8, 0x402, URZ ;  /* 0x0000040208077890 */ /* 0x000fc4000fffe03f */
[----:B------:R-:W-:Y:S01]  /*3240*/  UIADD3 UR9, UR10, 0x4, URZ ;  /* 0x000000040a097890 */ /* 0x000fe2000fffe03f */
        /* <DEDUP_REMOVED lines=158> */
[----:B------:R-:W-:Y:S01]  /*3c30*/  UMOV UR21, UR17 ;  /* 0x0000001100157c82 */ /* 0x000fe20008000000 */
[----:B------:R-:W-:Y:S01]  /*3c40*/  UMOV UR28, UR16 ;  /* 0x00000010001c7c82 */ /* 0x000fe20008000000 */
[----:B------:R-:W-:Y:S01]  /*3c50*/  UMOV UR29, UR17 ;  /* 0x00000011001d7c82 */ /* 0x000fe20008000000 */
[----:B------:R-:W-:Y:S02]  /*3c60*/  UIADD3 UR7, UR8, 0x406, URZ ;  /* 0x0000040608077890 */ /* 0x000fe4000fffe03f */
[----:B------:R-:W-:Y:S01]  /*3c70*/  UIADD3 UR8, UR8, 0x806, URZ ;  /* 0x0000080608087890 */ /* 0x000fe2000fffe03f */
[----:B------:R-:W-:-:S02]  /*3c80*/  WARPGROUP.DEPBAR.LE gsb0, 0x0 ;  /* 0x00008000000079c5 */ /* 0x000fc40000010000 */
        /* <DEDUP_REMOVED lines=80> */
[----:B------:R-:W-:Y:S01]  /*4190*/  BPT.TRAP 0x1 ;  /* 0x000000040000795c */ /* 0x000fe20000300000 */
.L_x_23:
[----:B0-2---:R-:W-:Y:S01]  /*41a0*/  IMAD R4, R3, 0x8, R6 ;  /* 0x0000000803047824 */ /* 0x005fe200078e0206 */
[----:B------:R-:W-:-:S03]  /*41b0*/  ISETP.GT.U32.AND P1, PT, R19, 0x1, PT ;  /* 0x000000011300780c */ /* 0x000fc60003f24070 */
[----:B------:R-:W-:-:S05]  /*41c0*/  VIADD R4, R4, 0x18 ;  /* 0x0000001804047836 */ /* 0x000fca0000000000 */
[----:B------:R-:W-:-:S04]  /*41d0*/  PRMT R4, RZ, 0x654, R4 ;  /* 0x00000654ff047816 */ /* 0x000fc80000000004 */
[----:B------:R0:W-:Y:S01]  /*41e0*/  SYNCS.ARRIVE.TRANS64.RED.A1T0 RZ, [R4+URZ], RZ ;  /* 0x000000ff04ff79a7 */ /* 0x0001e2000810043f */
[----:B------:R-:W-:Y:S05]  /*41f0*/  @P1 BRA `(.L_x_24) ;  /* 0x0000000000041947 */ /* 0x000fea0003800000 */
[----:B------:R-:W-:Y:S01]  /*4200*/  BPT.TRAP 0x1 ;  /* 0x000000040000795c */ /* 0x000fe20000300000 */
.L_x_24:
[----:B------:R-:W-:Y:S01]  /*4210*/  UIADD3 UR6, UR6, 0x1, URZ ;  /* 0x0000000106067890 */ /* 0x000fe2000fffe03f */
[C---:B------:R-:W-:Y:S01]  /*4220*/  ISETP.GT.AND P2, PT, R0.reuse, 0x1, PT ;  /* 0x000000010000780c */ /* 0x040fe20003f44270 */
[----:B------:R-:W-:Y:S02]  /*4230*/  VIADD R3, R3, 0x1 ;  /* 0x0000000103037836 */ /* 0x000fe40000000000 */
[----:B------:R-:W-:Y:S01]  /*4240*/  UISETP.NE.AND UP0, UPT, UR6, 0x3, UPT ;  /* 0x000000030600788c */ /* 0x000fe2000bf05270 */
[----:B------:R-:W-:Y:S02]  /*4250*/  VIADD R0, R0, 0xffffffff ;  /* 0xffffffff00007836 */ /* 0x000fe40000000000 */
[C---:B------:R-:W-:Y:S01]  /*4260*/  ISETP.NE.AND P1, PT, R3.reuse, 0x3, PT ;  /* 0x000000030300780c */ /* 0x040fe20003f25270 */
[----:B------:R-:W-:Y:S02]  /*4270*/  USEL UR7, URZ, 0x1, UP0 ;  /* 0x000000013f077887 */ /* 0x000fe40008000000 */
[----:B------:R-:W-:Y:S01]  /*4280*/  USEL UR6, UR6, URZ, UP0 ;  /* 0x0000003f06067287 */ /* 0x000fe20008000000 */
[----:B------:R-:W-:-:S03]  /*4290*/  SEL R3, R3, RZ, P1 ;  /* 0x000000ff03037207 */ /* 0x000fc60000800000 */
[----:B------:R-:W-:Y:S01]  /*42a0*/  LOP3.LUT R7, R7, UR7, RZ, 0x3c, !PT ;  /* 0x0000000707077c12 */ /* 0x000fe2000f8e3cff */
[----:B------:R-:W-:Y:S07]  /*42b0*/  @P2 BRA `(.L_x_25) ;  /* 0xffffffe400e02947 */ /* 0x000fee000383ffff */
.L_x_18:
[----:B------:R-:W2:Y:S02]  /*42c0*/  LDC R0, c[0x0][0x28c] ;  /* 0x0000a300ff007b82 */ /* 0x000ea40000000800 */
[----:B--2---:R-:W-:-:S13]  /*42d0*/  ISETP.GE.AND P1, PT, R0, 0x1, PT ;  /* 0x000000010000780c */ /* 0x004fda0003f26270 */
[----:B------:R-:W-:Y:S05]  /*42e0*/  @!P1 BRA `(.L_x_26) ;  /* 0x0000000000409947 */ /* 0x000fea0003800000 */
[----:B------:R-:W-:Y:S05]  /*42f0*/  @!P0 BRA `(.L_x_27) ;  /* 0x0000000000048947 */ /* 0x000fea0003800000 */
[----:B------:R-:W-:Y:S01]  /*4300*/  BPT.TRAP 0x1 ;  /* 0x000000040000795c */ /* 0x000fe20000300000 */
.L_x_27:
[----:B------:R-:W-:Y:S01]  /*4310*/  UISETP.LT.AND UP0, UPT, UR40, 0x1, UPT ;  /* 0x000000012800788c */ /* 0x000fe2000bf01270 */
[----:B------:R-:W-:-:S03]  /*4320*/  ISETP.GT.U32.AND P0, PT, R19, 0x1, PT ;  /* 0x000000011300780c */ /* 0x000fc60003f04070 */
[----:B------:R-:W-:-:S04]  /*4330*/  USEL UR6, UR40, 0x1, UP0 ;  /* 0x0000000128067887 */ /* 0x000fc80008000000 */
[----:B------:R-:W-:-:S04]  /*4340*/  UIADD3 UR6, UR39, UR40, -UR6 ;  /* 0x0000002827067290 */ /* 0x000fc8000fffe806 */
[----:B------:R-:W-:-:S04]  /*4350*/  UIMAD.WIDE.U32 UR4, UR6, -0x55555555, URZ ;  /* 0xaaaaaaab060478a5 */ /* 0x000fc8000f8e003f */
[----:B------:R-:W-:-:S04]  /*4360*/  USHF.R.U32.HI UR4, URZ, 0x1, UR5 ;  /* 0x000000013f047899 */ /* 0x000fc80008011605 */
[----:B------:R-:W-:-:S06]  /*4370*/  UIMAD UR6, UR4, -0x3, UR6 ;  /* 0xfffffffd040678a4 */ /* 0x000fcc000f8e0206 */
[----:B------:R-:W-:-:S04]  /*4380*/  IMAD.U32 R3, RZ, RZ, UR6 ;  /* 0x00000006ff037e24 */ /* 0x000fc8000f8e00ff */
[----:B------:R-:W-:-:S04]  /*4390*/  IMAD R0, R3, 0x8, R6 ;  /* 0x0000000803007824 */ /* 0x000fc800078e0206 */
[----:B------:R-:W-:-:S05]  /*43a0*/  VIADD R0, R0, 0x18 ;  /* 0x0000001800007836 */ /* 0x000fca0000000000 */
[----:B------:R-:W-:-:S04]  /*43b0*/  PRMT R0, RZ, 0x654, R0 ;  /* 0x00000654ff007816 */ /* 0x000fc80000000000 */
[----:B------:R2:W-:Y:S01]  /*43c0*/  SYNCS.ARRIVE.TRANS64.RED.A1T0 RZ, [R0+URZ], RZ ;  /* 0x000000ff00ff79a7 */ /* 0x0005e2000810043f */
[----:B------:R-:W-:Y:S05]  /*43d0*/  @P0 BRA `(.L_x_26) ;  /* 0x0000000000040947 */ /* 0x000fea0003800000 */
[----:B------:R-:W-:Y:S01]  /*43e0*/  BPT.TRAP 0x1 ;  /* 0x000000040000795c */ /* 0x000fe20000300000 */
.L_x_26:
[----:B------:R-:W3:Y:S01]  /*43f0*/  LDC R8, c[0x0][0x288] ;  /* 0x0000a200ff087b82 */ /* 0x000ee20000000800 */
[--C-:B--2---:R-:W-:Y:S01]  /*4400*/  SHF.R.U32.HI R0, RZ, 0x2, R18.reuse ;  /* 0x00000002ff007819 */ /* 0x104fe20000011612 */
[----:B------:R-:W-:Y:S01]  /*4410*/  IMAD R7, R152, 0x50, RZ ;  /* 0x0000005098077824 */ /* 0x000fe200078e02ff */
[----:B------:R-:W-:Y:S01]  /*4420*/  SHF.R.U32.HI R5, RZ, 0x7, R18 ;  /* 0x00000007ff057819 */ /* 0x000fe20000011612 */
[----:B------:R-:W-:Y:S01]  /*4430*/  UIADD3 UR39, UR40, UR39, URZ ;  /* 0x0000002728277290 */ /* 0x000fe2000fffe03f */
[----:B0-----:R-:W-:Y:S01]  /*4440*/  LOP3.LUT R4, R18, 0x60, RZ, 0xc0, !PT ;  /* 0x0000006012047812 */ /* 0x001fe200078ec0ff */
[----:B------:R-:W-:Y:S01]  /*4450*/  IMAD R11, R153, 0x180, RZ ;  /* 0x00000180990b7824 */ /* 0x000fe200078e02ff */
[----:B------:R-:W-:Y:S01]  /*4460*/  LOP3.LUT R3, R0, 0x7, RZ, 0xc0, !PT ;  /* 0x0000000700037812 */ /* 0x000fe200078ec0ff */
[----:B------:R-:W-:Y:S01]  /*4470*/  UISETP.GT.U32.AND UP0, UPT, UR39, 0x2, UPT ;  /* 0x000000022700788c */ /* 0x000fe2000bf04070 */
[----:B------:R-:W-:Y:S01]  /*4480*/  LOP3.LUT R0, R5, 0x1, RZ, 0xc0, !PT ;  /* 0x0000000105007812 */ /* 0x000fe200078ec0ff */
[C---:B------:R-:W-:Y:S01]  /*4490*/  IMAD.SHL.U32 R20, R18.reuse, 0x2, RZ ;  /* 0x0000000212147824 */ /* 0x040fe200078e00ff */
[----:B------:R-:W-:Y:S01]  /*44a0*/  SHF.R.U32.HI R6, RZ, 0x1, R4 ;  /* 0x00000001ff067819 */ /* 0x000fe20000011604 */
[----:B------:R-:W-:Y:S01]  /*44b0*/  ULDC UR7, c[0x0][0x284] ;  /* 0x0000a10000077ab9 */ /* 0x000fe20000000800 */
[----:B------:R-:W-:Y:S01]  /*44c0*/  LOP3.LUT R4, R18, 0x3, RZ, 0xc0, !PT ;  /* 0x0000000312047812 */ /* 0x000fe200078ec0ff */
[----:B------:R-:W-:Y:S01]  /*44d0*/  IMAD.SHL.U32 R10, R0, 0x40, RZ ;  /* 0x00000040000a7824 */ /* 0x000fe200078e00ff */
[--C-:B------:R-:W-:Y:S01]  /*44e0*/  IADD3 R5, RZ, -R6, -R3.reuse ;  /* 0x80000006ff057210 */ /* 0x100fe20007ffe803 */
[----:B------:R-:W-:Y:S01]  /*44f0*/  UISETP.LT.U32.AND UP0, UPT, UR40, 0x3, UP0 ;  /* 0x000000032800788c */ /* 0x000fe20008701070 */
[----:B------:R-:W-:Y:S01]  /*4500*/  SHF.R.S32.HI R152, RZ, 0x1f, R22 ;  /* 0x0000001fff987819 */ /* 0x000fe20000011416 */
[----:B------:R-:W-:Y:S01]  /*4510*/  UISETP.GE.U32.AND UP1, UPT, UR40, 0x3, UPT ;  /* 0x000000032800788c */ /* 0x000fe2000bf26070 */
[C---:B------:R-:W-:Y:S01]  /*4520*/  LOP3.LUT R20, R7.reuse, 0x6, R20, 0xf8, !PT ;  /* 0x0000000607147812 */ /* 0x040fe200078ef814 */
[----:B------:R-:W-:Y:S01]  /*4530*/  ULDC.64 UR8, c[0x0][0x5d0] ;  /* 0x0001740000087ab9 */ /* 0x000fe20000000a00 */
[----:B------:R-:W-:Y:S01]  /*4540*/  LOP3.LUT R3, R10, 0x40, R3, 0xe2, !PT ;  /* 0x000000400a037812 */ /* 0x000fe200078ee203 */
[----:B------:R-:W-:Y:S01]  /*4550*/  UIMAD.WIDE.U32 UR4, UR39, -0x55555555, URZ ;  /* 0xaaaaaaab270478a5 */ /* 0x000fe2000f8e003f */
[----:B------:R-:W-:Y:S01]  /*4560*/  IMAD R0, R0, -0x40, R5 ;  /* 0xffffffc000007824 */ /* 0x000fe200078e0205 */
[----:B---3--:R-:W-:Y:S01]  /*4570*/  ISETP.GE.AND P0, PT, R7, R8, PT ;  /* 0x000000080700720c */ /* 0x008fe20003f06270 */
[----:B------:R-:W-:Y:S01]  /*4580*/  USEL UR6, URZ, 0x1, !UP0 ;  /* 0x000000013f067887 */ /* 0x000fe2000c000000 */
[----:B------:R-:W-:Y:S01]  /*4590*/  IMAD R10, R4, -0x2, R8 ;  /* 0xfffffffe040a7824 */ /* 0x000fe200078e0208 */
[----:B------:R-:W-:Y:S01]  /*45a0*/  SHF.R.S32.HI R21, RZ, 0x1f, R20 ;  /* 0x0000001fff157819 */ /* 0x000fe20000011414 */
[----:B------:R-:W-:Y:S01]  /*45b0*/  IMAD R5, R152, UR8, RZ ;  /* 0x0000000898057c24 */ /* 0x000fe2000f8e02ff */
[----:B------:R-:W-:Y:S01]  /*45c0*/  ISETP.GE.OR P0, PT, R11, UR7, P0 ;  /* 0x000000070b007c0c */ /* 0x000fe20008706670 */
[----:B------:R-:W-:Y:S01]  /*45d0*/  IMAD.WIDE R8, R153, 0x180, RZ ;  /* 0x0000018099087825 */ /* 0x000fe200078e02ff */
[----:B------:R-:W-:-:S02]  /*45e0*/  USHF.R.U32.HI UR4, URZ, 0x1, UR5 ;  /* 0x000000013f047899 */ /* 0x000fc40008011605 */
[----:B------:R-:W-:Y:S01]  /*45f0*/  ULOP3.LUT UR38, UR38, UR6, URZ, 0x3c, !UPT ;  /* 0x0000000626267292 */ /* 0x000fe2000f8e3c3f */
[----:B------:R-:W-:Y:S01]  /*4600*/  IMAD R13, R22, UR9, R5 ;  /* 0x00000009160d7c24 */ /* 0x000fe2000f8e0205 */
[----:B------:R-:W-:Y:S01]  /*4610*/  LOP3.LUT R163, R8, R3, R6, 0xfe, !PT ;  /* 0x0000000308a37212 */ /* 0x000fe200078efe06 */
[----:B------:R-:W-:Y:S01]  /*4620*/  IMAD.WIDE.U32 R4, R22, UR8, R20 ;  /* 0x0000000816047c25 */ /* 0x000fe2000f8e0014 */
[----:B------:R-:W-:Y:S01]  /*4630*/  UIMAD UR39, UR4, -0x3, UR39 ;  /* 0xfffffffd042778a4 */ /* 0x000fe2000f8e0227 */
[----:B------:R-:W-:Y:S01]  /*4640*/  IADD3 R3, -R11, UR7, R0 ;  /* 0x000000070b037c10 */ /* 0x000fe2000fffe100 */
[----:B------:R-:W-:Y:S01]  /*4650*/  @UP1 ULOP3.LUT UR38, UR38, 0x1, UR4, 0x78, !UPT ;  /* 0x0000000126261892 */ /* 0x000fe2000f8e7804 */
[----:B------:R-:W-:Y:S02]  /*4660*/  IMAD.IADD R5, R5, 0x1, R13 ;  /* 0x0000000105057824 */ /* 0x000fe400078e020d */
[----:B------:R-:W-:Y:S02]  /*4670*/  IMAD.IADD R0, R10, 0x1, -R7 ;  /* 0x000000010a007824 */ /* 0x000fe400078e0a07 */
[----:B------:R-:W-:Y:S01]  /*4680*/  IMAD.MOV.U32 R153, RZ, RZ, -0x1 ;  /* 0xffffffffff997424 */ /* 0x000fe200078e00ff */
[----:B------:R-:W-:Y:S06]  /*4690*/  @P0 BRA `(.L_x_28) ;  /* 0x0000007400240947 */ /* 0x000fec0003800000 */
[----:B------:R-:W0:Y:S01]  /*46a0*/  LDC.64 R174, c[0x0][0x5c8] ;  /* 0x00017200ffae7b82 */ /* 0x000e220000000a00 */
[----:B-----5:R-:W-:Y:S01]  /*46b0*/  ISETP.NE.AND P0, PT, R149, RZ, PT ;  /* 0x000000ff9500720c */ /* 0x020fe20003f05270 */
[----:B------:R-:W-:Y:S01]  /*46c0*/  BSSY B0, `(.L_x_28) ;  /* 0x0000746000007945 */ /* 0x000fe20003800000 */
[-C--:B0-----:R-:W-:Y:S02]  /*46d0*/  IMAD R6, R9, R174.reuse, RZ ;  /* 0x000000ae09067224 */ /* 0x081fe400078e02ff */
[----:B------:R-:W-:-:S04]  /*46e0*/  IMAD.WIDE.U32 R14, R163, R174, R4 ;  /* 0x000000aea30e7225 */ /* 0x000fc800078e0004 */
[----:B------:R-:W-:-:S04]  /*46f0*/  IMAD R5, R163, R175, R6 ;  /* 0x000000afa3057224 */ /* 0x000fc800078e0206 */
[----:B------:R-:W-:Y:S01]  /*4700*/  IMAD.IADD R11, R15, 0x1, R5 ;  /* 0x000000010f0b7824 */ /* 0x000fe200078e0205 */
[----:B------:R-:W-:Y:S06]  /*4710*/  @!P0 BRA `(.L_x_29) ;  /* 0x0000005000508947 */ /* 0x000fec0003800000 */
[----:B------:R-:W0:Y:S01]  /*4720*/  LDC.64 R12, c[0x0][0x5b0] ;  /* 0x00016c00ff0c7b82 */ /* 0x000e220000000a00 */
[----:B------:R-:W-:Y:S01]  /*4730*/  ULDC.64 UR4, c[0x0][0x5b8] ;  /* 0x00016e0000047ab9 */ /* 0x000fe20000000a00 */
[----:B------:R-:W-:Y:S01]  /*4740*/  ISETP.GE.AND P2, PT, R3, 0x1, PT ;  /* 0x000000010300780c */ /* 0x000fe20003f46270 */
[----:B------:R-:W-:Y:S01]  /*4750*/  IMAD R5, R152, UR4, RZ ;  /* 0x0000000498057c24 */ /* 0x000fe2000f8e02ff */
[C---:B------:R-:W-:Y:S01]  /*4760*/  IADD3 R167, P1, R163.reuse, 0x80, RZ ;  /* 0x00000080a3a77810 */ /* 0x040fe20007f3e0ff */
[----:B------:R-:W-:Y:S01]  /*4770*/  IMAD.WIDE.U32 R20, R22, UR4, R20 ;  /* 0x0000000416147c25 */ /* 0x000fe2000f8e0014 */
[----:B------:R-:W-:Y:S01]  /*4780*/  ISETP.LT.OR P4, PT, R0, 0x1, !P2 ;  /* 0x000000010000780c */ /* 0x000fe20005781670 */
[----:B------:R-:W-:Y:S01]  /*4790*/  BSSY B1, `(.L_x_30) ;  /* 0x0000010000017945 */ /* 0x000fe20003800000 */
[----:B------:R-:W2:Y:S01]  /*47a0*/  LDC.64 R6, c[0x0][0x5a8] ;  /* 0x00016a00ff067b82 */ /* 0x000ea20000000a00 */
[----:B------:R-:W-:Y:S01]  /*47b0*/  IMAD R5, R22, UR5, R5 ;  /* 0x0000000516057c24 */ /* 0x000fe2000f8e0205 */
[----:B------:R-:W-:Y:S01]  /*47c0*/  IADD3 R155, P3, R163, 0x100, RZ ;  /* 0x00000100a39b7810 */ /* 0x000fe20007f7e0ff */
[----:B------:R-:W-:-:S02]  /*47d0*/  IMAD.MOV.U32 R156, RZ, RZ, R20 ;  /* 0x000000ffff9c7224 */ /* 0x000fc400078e0014 */
[----:B------:R-:W-:Y:S02]  /*47e0*/  IMAD.IADD R157, R21, 0x1, R5 ;  /* 0x00000001159d7824 */ /* 0x000fe400078e0205 */
[----:B------:R-:W-:Y:S02]  /*47f0*/  IMAD.X R165, RZ, RZ, R9, P1 ;  /* 0x000000ffffa57224 */ /* 0x000fe400008e0609 */
[-C--:B0-----:R-:W-:Y:S01]  /*4800*/  IMAD R10, R9, R12.reuse, RZ ;  /* 0x0000000c090a7224 */ /* 0x081fe200078e02ff */
[----:B------:R-:W-:Y:S01]  /*4810*/  SHF.L.U64.HI R159, R12, 0x3, R13 ;  /* 0x000000030c9f7819 */ /* 0x000fe2000001020d */
[----:B------:R-:W-:-:S04]  /*4820*/  IMAD.WIDE.U32 R4, R163, R12, R156 ;  /* 0x0000000ca3047225 */ /* 0x000fc800078e009c */
[----:B------:R-:W-:Y:S01]  /*4830*/  IMAD R161, R163, R13, R10 ;  /* 0x0000000da3a17224 */ /* 0x000fe200078e020a */
[----:B--2---:R-:W-:Y:S01]  /*4840*/  IADD3 R4, P0, R4, R6, RZ ;  /* 0x0000000604047210 */ /* 0x004fe20007f1e0ff */
[----:B------:R-:W-:-:S03]  /*4850*/  IMAD.SHL.U32 R158, R12, 0x8, RZ ;  /* 0x000000080c9e7824 */ /* 0x000fc600078e00ff */
[----:B------:R-:W-:Y:S01]  /*4860*/  IADD3.X R5, R7, R5, R161, P0, !PT ;  /* 0x0000000507057210 */ /* 0x000fe200007fe4a1 */
[----:B------:R-:W-:Y:S08]  /*4870*/  @P4 BRA `(.L_x_31) ;  /* 0x0000000000044947 */ /* 0x000ff00003800000 */
[----:B-1----:R0:W5:Y:S02]  /*4880*/  LDG.E.U8 R151, desc[UR36][R4.64] ;  /* 0x0000002404977981 */ /* 0x002164000c1e1100 */
.L_x_31:
[----:B------:R-:W-:Y:S05]  /*4890*/  BSYNC B1 ;  /* 0x0000000000017941 */ /* 0x000fea0003800000 */
.L_x_30:
[----:B------:R-:W-:Y:S01]  /*48a0*/  ULDC.64 UR4, c[0x0][0x5c0] ;  /* 0x0001700000047ab9 */ /* 0x000fe20000000a00 */
[----:B------:R-:W-:Y:S01]  /*48b0*/  ISETP.GE.AND P1, PT, R3, 0x89, PT ;  /* 0x000000890300780c */ /* 0x000fe20003f26270 */
[----:B------:R-:W-:Y:S01]  /*48c0*/  IMAD.X R169, RZ, RZ, R9, P3 ;  /* 0x000000ffffa97224 */ /* 0x000fe200018e0609 */
[----:B------:R-:W-:Y:S01]  /*48d0*/  IADD3 R14, P0, R14, UR4, RZ ;  /* 0x000000040e0e7c10 */ /* 0x000fe2000ff1e0ff */
[-C--:B------:R-:W-:Y:S01]  /*48e0*/  IMAD R10, R165, R12.reuse, RZ ;  /* 0x0000000ca50a7224 */ /* 0x080fe200078e02ff */
[----:B------:R-:W-:Y:S01]  /*48f0*/  ISETP.LT.OR P3, PT, R0, 0xa, !P1 ;  /* 0x0000000a0000780c */ /* 0x000fe20004f61670 */
[----:B------:R-:W-:Y:S01]  /*4900*/  IMAD.WIDE.U32 R8, R163, R12, R158 ;  /* 0x0000000ca3087225 */ /* 0x000fe200078e009e */
[----:B------:R-:W-:Y:S01]  /*4910*/  IADD3.X R15, R11, UR5, RZ, P0, !PT ;  /* 0x000000050b0f7c10 */ /* 0x000fe200087fe4ff */
[----:B------:R-:W-:Y:S01]  /*4920*/  BSSY B1, `(.L_x_32) ;  /* 0x000001d000017945 */ /* 0x000fe20003800000 */
[----:B-----5:R-:W-:Y:S01]  /*4930*/  LOP3.LUT R21, R151, 0xffff, RZ, 0xc0, !PT ;  /* 0x0000ffff97157812 */ /* 0x020fe200078ec0ff */
[----:B------:R-:W-:Y:S01]  /*4940*/  IMAD R165, R167, R13, R10 ;  /* 0x0000000da7a57224 */ /* 0x000fe200078e020a */
[----:B------:R-:W-:Y:S01]  /*4950*/  IADD3 R8, P0, P5, R20, R6, R8 ;  /* 0x0000000614087210 */ /* 0x000fe20007d1e008 */
[----:B------:R-:W-:Y:S01]  /*4960*/  IMAD.IADD R9, R161, 0x1, R9 ;  /* 0x00000001a1097824 */ /* 0x000fe200078e0209 */
[----:B------:R-:W-:Y:S01]  /*4970*/  PRMT R152, R21, 0x8880, RZ ;  /* 0x0000888015987816 */ /* 0x000fe200000000ff */
[----:B------:R-:W-:-:S03]  /*4980*/  IMAD.WIDE.U32 R10, R167, R12, R158 ;  /* 0x0000000ca70a7225 */ /* 0x000fc600078e009e */
[-C--:B------:R-:W-:Y:S01]  /*4990*/  IADD3.X R9, R157, R7.reuse, R9, P0, P5 ;  /* 0x000000079d097210 */ /* 0x080fe200007ea409 */
[----:B------:R-:W-:Y:S01]  /*49a0*/  IMAD.IADD R11, R165, 0x1, R11 ;  /* 0x00000001a50b7824 */ /* 0x000fe200078e020b */
[----:B------:R-:W-:Y:S01]  /*49b0*/  IADD3 R10, P0, P5, R20, R6, R10 ;  /* 0x00000006140a7210 */ /* 0x000fe20007d1e00a */
[-C--:B------:R-:W-:Y:S02]  /*49c0*/  IMAD R22, R169, R12.reuse, RZ ;  /* 0x0000000ca9167224 */ /* 0x080fe400078e02ff */
[----:B------:R-:W-:Y:S01]  /*49d0*/  IMAD.WIDE.U32 R160, R155, R12, R158 ;  /* 0x0000000c9ba07225 */ /* 0x000fe200078e009e */
[----:B------:R-:W-:Y:S02]  /*49e0*/  IADD3.X R11, R157, R7, R11, P0, P5 ;  /* 0x000000079d0b7210 */ /* 0x000fe400007ea40b */
[----:B------:R-:W-:Y:S01]  /*49f0*/  @!P3 IADD3 R158, P0, P5, R144, R14, R145 ;  /* 0x0000000e909eb210 */ /* 0x000fe20007d1e091 */
[----:B------:R-:W-:Y:S02]  /*4a00*/  IMAD R22, R155, R13, R22 ;  /* 0x0000000d9b167224 */ /* 0x000fe400078e0216 */
[----:B------:R-:W-:Y:S01]  /*4a10*/  IMAD R13, R152, R149, RZ ;  /* 0x00000095980d7224 */ /* 0x000fe200078e02ff */
[----:B------:R-:W-:Y:S01]  /*4a20*/  @!P3 IADD3.X R159, R147, R15, R148, P0, P5 ;  /* 0x0000000f939fb210 */ /* 0x000fe200007ea494 */
[----:B------:R-:W-:Y:S01]  /*4a30*/  IMAD.IADD R21, R22, 0x1, R161 ;  /* 0x0000000116157824 */ /* 0x000fe200078e02a1 */
[----:B------:R-:W-:Y:S01]  /*4a40*/  IADD3 R20, P0, P5, R20, R6, R160 ;  /* 0x0000000614147210 */ /* 0x000fe20007d1e0a0 */
[----:B------:R-:W-:-:S03]  /*4a50*/  @!P4 IMAD R161, R136, R150, R13 ;  /* 0x0000009688a1c224 */ /* 0x000fc600078e020d */
[----:B------:R-:W-:Y:S02]  /*4a60*/  IADD3.X R21, R157, R7, R21, P0, P5 ;  /* 0x000000079d157210 */ /* 0x000fe400007ea415 */
[----:B------:R-:W-:Y:S01]  /*4a70*/  ISETP.LT.OR P5, PT, R0, 0x2, !P2 ;  /* 0x000000020000780c */ /* 0x000fe200057a1670 */
[----:B------:R2:W-:Y:S01]  /*4a80*/  @!P4 STG.E.U8 desc[UR36][R14.64], R161 ;  /* 0x000000a10e00c986 */ /* 0x0005e2000c101124 */
[----:B------:R-:W-:-:S04]  /*4a90*/  ISETP.GE.AND P0, PT, R3, 0x9, PT ;  /* 0x000000090300780c */ /* 0x000fc80003f06270 */
[----:B------:R-:W-:-:S07]  /*4aa0*/  ISETP.LT.OR P4, PT, R0, 0x1, !P0 ;  /* 0x000000010000780c */ /* 0x000fce0004781670 */
[----:B--2---:R-:W-:Y:S06]  /*4ab0*/  @P5 BRA `(.L_x_33) ;  /* 0x00000000000c5947 */ /* 0x004fec0003800000 */
[----:B-1----:R-:W2:Y:S02]  /*4ac0*/  LDG.E.U8 R151, desc[UR36][R4.64+0x1] ;  /* 0x0000012404977981 */ /* 0x002ea4000c1e1100 */
[----:B--2---:R-:W-:-:S05]  /*4ad0*/  PRMT R136, R151, 0x8880, RZ ;  /* 0x0000888097887816 */ /* 0x004fca00000000ff */
[----:B------:R-:W-:-:S07]  /*4ae0*/  IMAD R13, R136, R149, RZ ;  /* 0x00000095880d7224 */ /* 0x000fce00078e02ff */
.L_x_33:
[----:B------:R-:W-:Y:S05]  /*4af0*/  BSYNC B1 ;  /* 0x0000000000017941 */ /* 0x000fea0003800000 */
.L_x_32:
[----:B------:R-:W-:Y:S01]  /*4b00*/  @!P5 IMAD R161, R137, R150, R13 ;  /* 0x0000009689a1d224 */ /* 0x000fe200078e020d */
[----:B------:R-:W-:Y:S04]  /*4b10*/  BSSY B1, `(.L_x_34) ;  /* 0x0000009000017945 */ /* 0x000fe80003800000 */
[----:B------:R2:W-:Y:S01]  /*4b20*/  @!P5 STG.E.U8 desc[UR36][R14.64+0x1], R161 ;  /* 0x000001a10e00d986 */ /* 0x0005e2000c101124 */
[----:B------:R-:W-:-:S05]  /*4b30*/  @!P4 IADD3 R136, P5, R14, R144, RZ ;  /* 0x000000900e88c210 */ /* 0x000fca0007fbe0ff */
[----:B------:R-:W-:Y:S01]  /*4b40*/  @!P4 IMAD.X R137, R15, 0x1, R147, P5 ;  /* 0x000000010f89c824 */ /* 0x000fe200028e0693 */
[----:B------:R-:W-:Y:S01]  /*4b50*/  ISETP.LT.OR P5, PT, R0, 0x2, !P0 ;  /* 0x000000020000780c */ /* 0x000fe200047a1670 */
[----:B------:R-:W-:-:S12]  /*4b60*/  @P4 BRA `(.L_x_35) ;  /* 0x00000000000c4947 */ /* 0x000fd80003800000 */
[----:B-1----:R-:W3:Y:S02]  /*4b70*/  LDG.E.U8 R151, desc[UR36][R8.64] ;  /* 0x0000002408977981 */ /* 0x002ee4000c1e1100 */
[----:B---3--:R-:W-:-:S05]  /*4b80*/  PRMT R152, R151, 0x8880, RZ ;  /* 0x0000888097987816 */ /* 0x008fca00000000ff */
[----:B------:R-:W-:-:S07]  /*4b90*/  IMAD R13, R152, R149, RZ ;  /* 0x00000095980d7224 */ /* 0x000fce00078e02ff */
.L_x_35:
[----:B------:R-:W-:Y:S05]  /*4ba0*/  BSYNC B1 ;  /* 0x0000000000017941 */ /* 0x000fea0003800000 */
.L_x_34:
[----:B------:R-:W-:Y:S01]  /*4bb0*/  @!P4 IMAD R163, R138, R150, R13 ;  /* 0x000000968aa3c224 */ /* 0x000fe200078e020d */
[----:B------:R-:W-:Y:S04]  /*4bc0*/  BSSY B1, `(.L_x_36) ;  /* 0x0000009000017945 */ /* 0x000fe80003800000 */
[----:B------:R3:W-:Y:S01]  /*4bd0*/  @!P4 STG.E.U8 desc[UR36][R136.64], R163 ;  /* 0x000000a38800c986 */ /* 0x0007e2000c101124 */
[----:B------:R-:W-:-:S05]  /*4be0*/  @!P5 IADD3 R160, P4, R14, R144, RZ ;  /* 0x000000900ea0d210 */ /* 0x000fca0007f9e0ff */
[----:B--2---:R-:W-:Y:S01]  /*4bf0*/  @!P5 IMAD.X R161, R15, 0x1, R147, P4 ;  /* 0x000000010fa1d824 */ /* 0x004fe200020e0693 */
[----:B------:R-:W-:Y:S01]  /*4c00*/  ISETP.LT.OR P4, PT, R0, 0x9, !P2 ;  /* 0x000000090000780c */ /* 0x000fe20005781670 */
[----:B------:R-:W-:-:S12]  /*4c10*/  @P5 BRA `(.L_x_37) ;  /* 0x00000000000c5947 */ /* 0x000fd80003800000 */
[----:B-1----:R-:W3:Y:S02]  /*4c20*/  LDG.E.U8 R151, desc[UR36][R8.64+0x1] ;  /* 0x0000012408977981 */ /* 0x002ee4000c1e1100 */
[----:B---3--:R-:W-:-:S05]  /*4c30*/  PRMT R136, R151, 0x8880, RZ ;  /* 0x0000888097887816 */ /* 0x008fca00000000ff */
[----:B------:R-:W-:-:S07]  /*4c40*/  IMAD R13, R136, R149, RZ ;  /* 0x00000095880d7224 */ /* 0x000fce00078e02ff */
.L_x_37:
[----:B------:R-:W-:Y:S05]  /*4c50*/  BSYNC B1 ;  /* 0x0000000000017941 */ /* 0x000fea0003800000 */
.L_x_36:
[----:B------:R-:W-:Y:S01]  /*4c60*/  @!P5 IMAD R139, R139, R150, R13 ;  /* 0x000000968b8bd224 */ /* 0x000fe200078e020d */
[----:B------:R-:W-:Y:S04]  /*4c70*/  BSSY B1, `(.L_x_38) ;  /* 0x0000006000017945 */ /* 0x000fe80003800000 */
[----:B------:R2:W-:Y:S01]  /*4c80*/  @!P5 STG.E.U8 desc[UR36][R160.64+0x1], R139 ;  /* 0x0000018ba000d986 */ /* 0x0005e2000c101124 */
[----:B------:R-:W-:Y:S05]  /*4c90*/  @P4 BRA `(.L_x_39) ;  /* 0x00000000000c4947 */ /* 0x000fea0003800000 */
[----:B-1----:R-:W3:Y:S02]  /*4ca0*/  LDG.E.U8 R151, desc[UR36][R4.64+0x8] ;  /* 0x0000082404977981 */ /* 0x002ee4000c1e1100 */
[----:B---3--:R-:W-:-:S05]  /*4cb0*/  PRMT R136, R151, 0x8880, RZ ;  /* 0x0000888097887816 */ /* 0x008fca00000000ff */
[----:B------:R-:W-:-:S07]  /*4cc0*/  IMAD R13, R136, R149, RZ ;  /* 0x00000095880d7224 */ /* 0x000fce00078e02ff */
.L_x_39:
[----:B------:R-:W-:Y:S05]  /*4cd0*/  BSYNC B1 ;  /* 0x0000000000017941 */ /* 0x000fea0003800000 */
.L_x_38:
[----:B---3--:R-:W-:Y:S01]  /*4ce0*/  @!P4 IMAD R137, R140, R150, R13 ;  /* 0x000000968c89c224 */ /* 0x008fe200078e020d */
[----:B------:R-:W-:Y:S01]  /*4cf0*/  BSSY B1, `(.L_x_40) ;  /* 0x0000008000017945 */ /* 0x000fe20003800000 */
[----:B------:R-:W-:-:S03]  /*4d00*/  ISETP.LT.OR P5, PT, R0, 0x9, !P0 ;  /* 0x000000090000780c */ /* 0x000fc600047a1670 */
[----:B------:R3:W-:Y:S01]  /*4d10*/  @!P4 STG.E.U8 desc[UR36][R14.64+0x8], R137 ;  /* 0x000008890e00c986 */ /* 0x0007e2000c101124 */
[----:B------:R-:W-:-:S13]  /*4d20*/  ISETP.LT.OR P4, PT, R0, 0xa, !P2 ;  /* 0x0000000a0000780c */ /* 0x000fda0005781670 */
[----:B---3--:R-:W-:Y:S05]  /*4d30*/  @P4 BRA `(.L_x_41) ;  /* 0x00000000000c4947 */ /* 0x008fea0003800000 */
[----:B-1----:R-:W3:Y:S02]  /*4d40*/  LDG.E.U8 R151, desc[UR36][R4.64+0x9] ;  /* 0x0000092404977981 */ /* 0x002ee4000c1e1100 */
[----:B---3--:R-:W-:-:S05]  /*4d50*/  PRMT R136, R151, 0x8880, RZ ;  /* 0x0000888097887816 */ /* 0x008fca00000000ff */
[----:B------:R-:W-:-:S07]  /*4d60*/  IMAD R13, R136, R149, RZ ;  /* 0x00000095880d7224 */ /* 0x000fce00078e02ff */
.L_x_41:
[----:B------:R-:W-:Y:S05]  /*4d70*/  BSYNC B1 ;  /* 0x0000000000017941 */ /* 0x000fea0003800000 */
.L_x_40:
[----:B------:R-:W-:Y:S01]  /*4d80*/  @!P4 IMAD R137, R141, R150, R13 ;  /* 0x000000968d89c224 */ /* 0x000fe200078e020d */
[----:B------:R-:W-:Y:S04]  /*4d90*/  BSSY B1, `(.L_x_42) ;  /* 0x0000009000017945 */ /* 0x000fe80003800000 */
[----:B------:R3:W-:Y:S01]  /*4da0*/  @!P4 STG.E.U8 desc[UR36][R14.64+0x9], R137 ;  /* 0x000009890e00c986 */ /* 0x0007e2000c101124 */
[----:B------:R-:W-:-:S05]  /*4db0*/  @!P5 IADD3 R140, P4, R14, R144, RZ ;  /* 0x000000900e8cd210 */ /* 0x000fca0007f9e0ff */
[----:B------:R-:W-:Y:S01]  /*4dc0*/  @!P5 IMAD.X R141, R15, 0x1, R147, P4 ;  /* 0x000000010f8dd824 */ /* 0x000fe200020e0693 */
[----:B------:R-:W-:Y:S01]  /*4dd0*/  ISETP.LT.OR P4, PT, R0, 0xa, !P0 ;  /* 0x0000000a0000780c */ /* 0x000fe20004781670 */
[----:B------:R-:W-:-:S12]  /*4de0*/  @P5 BRA `(.L_x_43) ;  /* 0x00000000000c5947 */ /* 0x000fd80003800000 */
[----:B-1----:R-:W4:Y:S02]  /*4df0*/  LDG.E.U8 R151, desc[UR36][R8.64+0x8] ;  /* 0x0000082408977981 */ /* 0x002f24000c1e1100 */
[----:B----4-:R-:W-:-:S05]  /*4e00*/  PRMT R136, R151, 0x8880, RZ ;  /* 0x0000888097887816 */ /* 0x010fca00000000ff */
[----:B------:R-:W-:-:S07]  /*4e10*/  IMAD R13, R136, R149, RZ ;  /* 0x00000095880d7224 */ /* 0x000fce00078e02ff */
.L_x_43:
[----:B------:R-:W-:Y:S05]  /*4e20*/  BSYNC B1 ;  /* 0x0000000000017941 */ /* 0x000fea0003800000 */
.L_x_42:
[----:B------:R-:W-:Y:S01]  /*4e30*/  @!P5 IMAD R163, R142, R150, R13 ;  /* 0x000000968ea3d224 */ /* 0x000fe200078e020d */
[----:B------:R-:W-:Y:S01]  /*4e40*/  BSSY B1, `(.L_x_44) ;  /* 0x000000a000017945 */ /* 0x000fe20003800000 */
[----:B--2---:R-:W-:-:S03]  /*4e50*/  IMAD.WIDE.U32 R138, R167, R12, R156 ;  /* 0x0000000ca78a7225 */ /* 0x004fc600078e009c */
[----:B------:R2:W-:Y:S01]  /*4e60*/  @!P5 STG.E.U8 desc[UR36][R140.64+0x8], R163 ;  /* 0x000008a38c00d986 */ /* 0x0005e2000c101124 */
[----:B------:R-:W-:-:S05]  /*4e70*/  @!P4 IADD3 R160, P5, R14, R144, RZ ;  /* 0x000000900ea0c210 */ /* 0x000fca0007fbe0ff */
[----:B------:R-:W-:Y:S01]  /*4e80*/  @!P4 IMAD.X R161, R15, 0x1, R147, P5 ;  /* 0x000000010fa1c824 */ /* 0x000fe200028e0693 */
[----:B------:R-:W-:Y:S01]  /*4e90*/  IADD3 R136, P5, R138, R6, RZ ;  /* 0x000000068a887210 */ /* 0x000fe20007fbe0ff */
[----:B------:R-:W-:-:S12]  /*4ea0*/  @P4 BRA `(.L_x_45) ;  /* 0x00000000000c4947 */ /* 0x000fd80003800000 */
[----:B-1----:R-:W2:Y:S02]  /*4eb0*/  LDG.E.U8 R151, desc[UR36][R8.64+0x9] ;  /* 0x0000092408977981 */ /* 0x002ea4000c1e1100 */
[----:B--2---:R-:W-:-:S05]  /*4ec0*/  PRMT R140, R151, 0x8880, RZ ;  /* 0x00008880978c7816 */ /* 0x004fca00000000ff */
[----:B------:R-:W-:-:S07]  /*4ed0*/  IMAD R13, R140, R149, RZ ;  /* 0x000000958c0d7224 */ /* 0x000fce00078e02ff */
.L_x_45:
[----:B------:R-:W-:Y:S05]  /*4ee0*/  BSYNC B1 ;  /* 0x0000000000017941 */ /* 0x000fea0003800000 */
.L_x_44:
[----:B------:R-:W-:Y:S01]  /*4ef0*/  @!P4 IMAD R143, R143, R150, R13 ;  /* 0x000000968f8fc224 */ /* 0x000fe200078e020d */
[----:B------:R-:W-:Y:S01]  /*4f00*/  ISETP.GE.AND P6, PT, R3, 0x81, PT ;  /* 0x000000810300780c */ /* 0x000fe20003fc6270 */
[----:B------:R-:W-:Y:S01]  /*4f10*/  BSSY B1, `(.L_x_46) ;  /* 0x000000c000017945 */ /* 0x000fe20003800000 */
[----:B---3--:R-:W-:Y:S02]  /*4f20*/  IADD3.X R137, R7, R139, R165, P5, !PT ;  /* 0x0000008b07897210 */ /* 0x008fe40002ffe4a5 */
[----:B------:R3:W-:Y:S01]  /*4f30*/  @!P4 STG.E.U8 desc[UR36][R160.64+0x9], R143 ;  /* 0x0000098fa000c986 */ /* 0x0007e2000c101124 */
[----:B------:R-:W-:Y:S02]  /*4f40*/  IADD3 R138, P4, R14, R145, RZ ;  /* 0x000000910e8a7210 */ /* 0x000fe40007f9e0ff */
[----:B------:R-:W-:-:S03]  /*4f50*/  LOP3.LUT R154, R154, 0xfffffffb, RZ, 0xc0, !PT ;  /* 0xfffffffb9a9a7812 */ /* 0x000fc600078ec0ff */
[----:B------:R-:W-:Y:S01]  /*4f60*/  IMAD.X R139, R15, 0x1, R148, P4 ;  /* 0x000000010f8b7824 */ /* 0x000fe200020e0694 */
[----:B------:R-:W-:Y:S02]  /*4f70*/  ISETP.LT.OR P4, PT, R0, 0x1, !P6 ;  /* 0x000000010000780c */ /* 0x000fe40007781670 */
[----:B------:R-:W-:-:S11]  /*4f80*/  @P6 LOP3.LUT R154, R154, 0x4, RZ, 0xfc, !PT ;  /* 0x000000049a9a6812 */ /* 0x000fd600078efcff */
[----:B---3--:R-:W-:Y:S05]  /*4f90*/  @P4 BRA `(.L_x_47) ;  /* 0x00000000000c4947 */ /* 0x008fea0003800000 */
[----:B-1----:R-:W2:Y:S02]  /*4fa0*/  LDG.E.U8 R151, desc[UR36][R136.64] ;  /* 0x0000002488977981 */ /* 0x002ea4000c1e1100 */
[----:B--2---:R-:W-:-:S05]  /*4fb0*/  PRMT R140, R151, 0x8880, RZ ;  /* 0x00008880978c7816 */ /* 0x004fca00000000ff */
[----:B------:R-:W-:-:S07]  /*4fc0*/  IMAD R13, R140, R149, RZ ;  /* 0x000000958c0d7224 */ /* 0x000fce00078e02ff */
.L_x_47:
[----:B------:R-:W-:Y:S05]  /*4fd0*/  BSYNC B1 ;  /* 0x0000000000017941 */ /* 0x000fea0003800000 */
.L_x_46:
[----:B--2---:R-:W-:Y:S01]  /*4fe0*/  @!P4 IMAD R141, R128, R150, R13 ;  /* 0x00000096808dc224 */ /* 0x004fe200078e020d */
[----:B------:R-:W-:Y:S04]  /*4ff0*/  BSSY B1, `(.L_x_48) ;  /* 0x0000007000017945 */ /* 0x000fe80003800000 */
[----:B------:R2:W-:Y:S01]  /*5000*/  @!P4 STG.E.U8 desc[UR36][R138.64], R141 ;  /* 0x0000008d8a00c986 */ /* 0x0005e2000c101124 */
[----:B------:R-:W-:-:S13]  /*5010*/  ISETP.LT.OR P4, PT, R0, 0x2, !P6 ;  /* 0x000000020000780c */ /* 0x000fda0007781670 */
[----:B--2---:R-:W-:Y:S05]  /*5020*/  @P4 BRA `(.L_x_49) ;  /* 0x00000000000c4947 */ /* 0x004fea0003800000 */
[----:B-1----:R-:W2:Y:S02]  /*5030*/  LDG.E.U8 R151, desc[UR36][R136.64+0x1] ;  /* 0x0000012488977981 */ /* 0x002ea4000c1e1100 */
[----:B--2---:R-:W-:-:S05]  /*5040*/  PRMT R128, R151, 0x8880, RZ ;  /* 0x0000888097807816 */ /* 0x004fca00000000ff */
[----:B------:R-:W-:-:S07]  /*5050*/  IMAD R13, R128, R149, RZ ;  /* 0x00000095800d7224 */ /* 0x000fce00078e02ff */
.L_x_49:
[----:B------:R-:W-:Y:S05]  /*5060*/  BSYNC B1 ;  /* 0x0000000000017941 */ /* 0x000fea0003800000 */
.L_x_48:
[----:B------:R-:W-:Y:S01]  /*5070*/  @!P4 IMAD R141, R129, R150, R13 ;  /* 0x00000096818dc224 */ /* 0x000fe200078e020d */
[----:B------:R-:W-:Y:S04]  /*5080*/  BSSY B1, `(.L_x_50) ;  /* 0x0000009000017945 */ /* 0x000fe80003800000 */
[----:B------:R2:W-:Y:S01]  /*5090*/  @!P4 STG.E.U8 desc[UR36][R138.64+0x1], R141 ;  /* 0x0000018d8a00c986 */ /* 0x0005e2000c101124 */
[----:B------:R-:W-:-:S13]  /*50a0*/  ISETP.LT.OR P4, PT, R0, 0x1, !P1 ;  /* 0x000000010000780c */ /* 0x000fda0004f81670 */
[----:B------:R-:W-:-:S05]  /*50b0*/  @!P4 IADD3 R128, P5, R138, R144, RZ ;  /* 0x000000908a80c210 */ /* 0x000fca0007fbe0ff */
[----:B------:R-:W-:Y:S01]  /*50c0*/  @!P4 IMAD.X R129, R139, 0x1, R147, P5 ;  /* 0x000000018b81c824 */ /* 0x000fe200028e0693 */
[----:B--2---:R-:W-:Y:S07]  /*50d0*/  @P4 BRA `(.L_x_51) ;  /* 0x00000000000c4947 */ /* 0x004fee0003800000 */
[----:B-1----:R-:W2:Y:S02]  /*50e0*/  LDG.E.U8 R151, desc[UR36][R10.64] ;  /* 0x000000240a977981 */ /* 0x002ea4000c1e1100 */
[----:B--2---:R-:W-:-:S05]  /*50f0*/  PRMT R140, R151, 0x8880, RZ ;  /* 0x00008880978c7816 */ /* 0x004fca00000000ff */
[----:B------:R-:W-:-:S07]  /*5100*/  IMAD R13, R140, R149, RZ ;  /* 0x000000958c0d7224 */ /* 0x000fce00078e02ff */
.L_x_51:
[----:B------:R-:W-:Y:S05]  /*5110*/  BSYNC B1 ;  /* 0x0000000000017941 */ /* 0x000fea0003800000 */
.L_x_50:
[----:B------:R-:W-:Y:S01]  /*5120*/  @!P4 IMAD R143, R130, R150, R13 ;  /* 0x00000096828fc224 */ /* 0x000fe200078e020d */
[----:B------:R-:W-:Y:S01]  /*5130*/  ISETP.LT.OR P5, PT, R0, 0x2, !P1 ;  /* 0x000000020000780c */ /* 0x000fe20004fa1670 */
[----:B------:R-:W-:Y:S03]  /*5140*/  BSSY B1, `(.L_x_52) ;  /* 0x0000008000017945 */ /* 0x000fe60003800000 */
[----:B------:R2:W-:Y:S09]  /*5150*/  @!P4 STG.E.U8 desc[UR36][R128.64], R143 ;  /* 0x0000008f8000c986 */ /* 0x0005f2000c101124 */
[----:B------:R-:W-:-:S05]  /*5160*/  @!P5 IADD3 R140, P6, R138, R144, RZ ;  /* 0x000000908a8cd210 */ /* 0x000fca0007fde0ff */
[----:B------:R-:W-:Y:S01]  /*5170*/  @!P5 IMAD.X R141, R139, 0x1, R147, P6 ;  /* 0x000000018b8dd824 */ /* 0x000fe200030e0693 */
[----:B--2---:R-:W-:Y:S07]  /*5180*/  @P5 BRA `(.L_x_53) ;  /* 0x00000000000c5947 */ /* 0x004fee0003800000 */
[----:B-1----:R-:W2:Y:S02]  /*5190*/  LDG.E.U8 R151, desc[UR36][R10.64+0x1] ;  /* 0x000001240a977981 */ /* 0x002ea4000c1e1100 */
[----:B--2---:R-:W-:-:S05]  /*51a0*/  PRMT R128, R151, 0x8880, RZ ;  /* 0x0000888097807816 */ /* 0x004fca00000000ff */
[----:B------:R-:W-:-:S07]  /*51b0*/  IMAD R13, R128, R149, RZ ;  /* 0x00000095800d7224 */ /* 0x000fce00078e02ff */
.L_x_53:
[----:B------:R-:W-:Y:S05]  /*51c0*/  BSYNC B1 ;  /* 0x0000000000017941 */ /* 0x000fea0003800000 */
.L_x_52:
[----:B------:R-:W-:Y:S01]  /*51d0*/  @!P5 IMAD R131, R131, R150, R13 ;  /* 0x000000968383d224 */ /* 0x000fe200078e020d */
[----:B------:R-:W-:Y:S01]  /*51e0*/  LOP3.LUT P6, RZ, R154, 0x4, RZ, 0xc0, !PT ;  /* 0x000000049aff7812 */ /* 0x000fe200078cc0ff */
[----:B------:R-:W-:Y:S03]  /*51f0*/  BSSY B1, `(.L_x_54) ;  /* 0x0000007000017945 */ /* 0x000fe60003800000 */
[----:B------:R2:W-:Y:S01]  /*5200*/  @!P5 STG.E.U8 desc[UR36][R140.64+0x1], R131 ;  /* 0x000001838c00d986 */ /* 0x0005e2000c101124 */
[----:B------:R-:W-:-:S13]  /*5210*/  ISETP.LT.OR P4, PT, R0, 0x9, !P6 ;  /* 0x000000090000780c */ /* 0x000fda0007781670 */
[----:B--2---:R-:W-:Y:S05]  /*5220*/  @P4 BRA `(.L_x_55) ;  /* 0x00000000000c4947 */ /* 0x004fea0003800000 */
[----:B-1----:R-:W2:Y:S02]  /*5230*/  LDG.E.U8 R151, desc[UR36][R136.64+0x8] ;  /* 0x0000082488977981 */ /* 0x002ea4000c1e1100 */
[----:B--2---:R-:W-:-:S05]  /*5240*/  PRMT R128, R151, 0x8880, RZ ;  /* 0x0000888097807816 */ /* 0x004fca00000000ff */
[----:B------:R-:W-:-:S07]  /*5250*/  IMAD R13, R128, R149, RZ ;  /* 0x00000095800d7224 */ /* 0x000fce00078e02ff */
.L_x_55:
[----:B------:R-:W-:Y:S05]  /*5260*/  BSYNC B1 ;  /* 0x0000000000017941 */ /* 0x000fea0003800000 */
.L_x_54:
[----:B------:R-:W-:Y:S01]  /*5270*/  @!P4 IMAD R131, R132, R150, R13 ;  /* 0x000000968483c224 */ /* 0x000fe200078e020d */
[----:B------:R-:W-:Y:S01]  /*5280*/  BSSY B1, `(.L_x_56) ;  /* 0x0000009000017945 */ /* 0x000fe20003800000 */
[----:B------:R-:W-:Y:S02]  /*5290*/  IMAD.MOV.U32 R128, RZ, RZ, R138 ;  /* 0x000000ffff807224 */ /* 0x000fe400078e008a */
[----:B------:R-:W-:-:S05]  /*52a0*/  IMAD.MOV.U32 R129, RZ, RZ, R139 ;  /* 0x000000ffff817224 */ /* 0x000fca00078e008b */
[----:B------:R2:W-:Y:S01]  /*52b0*/  @!P4 STG.E.U8 desc[UR36][R128.64+0x8], R131 ;  /* 0x000008838000c986 */ /* 0x0005e2000c101124 */
[----:B------:R-:W-:-:S13]  /*52c0*/  ISETP.LT.OR P4, PT, R0, 0xa, !P6 ;  /* 0x0000000a0000780c */ /* 0x000fda0007781670 */
[----:B--2---:R-:W-:Y:S05]  /*52d0*/  @P4 BRA `(.L_x_57) ;  /* 0x00000000000c4947 */ /* 0x004fea0003800000 */
[----:B-1----:R-:W2:Y:S02]  /*52e0*/  LDG.E.U8 R151, desc[UR36][R136.64+0x9] ;  /* 0x0000092488977981 */ /* 0x002ea4000c1e1100 */
[----:B--2---:R-:W-:-:S05]  /*52f0*/  PRMT R130, R151, 0x8880, RZ ;  /* 0x0000888097827816 */ /* 0x004fca00000000ff */
[----:B------:R-:W-:-:S07]  /*5300*/  IMAD R13, R130, R149, RZ ;  /* 0x00000095820d7224 */ /* 0x000fce00078e02ff */
.L_x_57:
[----:B------:R-:W-:Y:S05]  /*5310*/  BSYNC B1 ;  /* 0x0000000000017941 */ /* 0x000fea0003800000 */
.L_x_56:
        /* <DEDUP_REMOVED lines=10> */
.L_x_59:
[----:B------:R-:W-:Y:S05]  /*53c0*/  BSYNC B1 ;  /* 0x0000000000017941 */ /* 0x000fea0003800000 */
.L_x_58:
[----:B------:R-:W-:Y:S01]  /*53d0*/  @!P5 IMAD R133, R134, R150, R13 ;  /* 0x000000968685d224 */ /* 0x000fe200078e020d */
[----:B------:R-:W-:Y:S01]  /*53e0*/  BSSY B1, `(.L_x_60) ;  /* 0x0000008000017945 */ /* 0x000fe20003800000 */
[----:B------:R-:W-:-:S03]  /*53f0*/  IMAD.WIDE.U32 R156, R155, R12, R156 ;  /* 0x0000000c9b9c7225 */ /* 0x000fc600078e009c */
[----:B------:R2:W-:Y:S01]  /*5400*/  @!P5 STG.E.U8 desc[UR36][R130.64+0x8], R133 ;  /* 0x000008858200d986 */ /* 0x0005e2000c101124 */
[----:B------:R-:W-:Y:S01]  /*5410*/  IADD3 R6, P4, R156, R6, RZ ;  /* 0x000000069c067210 */ /* 0x000fe20007f9e0ff */
[----:B------:R-:W-:-:S12]  /*5420*/  @P3 BRA `(.L_x_61) ;  /* 0x00000000000c3947 */ /* 0x000fd80003800000 */
[----:B-1----:R-:W3:Y:S02]  /*5430*/  LDG.E.U8 R151, desc[UR36][R10.64+0x9] ;  /* 0x000009240a977981 */ /* 0x002ee4000c1e1100 */
[----:B---3--:R-:W-:-:S05]  /*5440*/  PRMT R12, R151, 0x8880, RZ ;  /* 0x00008880970c7816 */ /* 0x008fca00000000ff */
[----:B------:R-:W-:-:S07]  /*5450*/  IMAD R13, R12, R149, RZ ;  /* 0x000000950c0d7224 */ /* 0x000fce00078e02ff */
.L_x_61:
[----:B------:R-:W-:Y:S05]  /*5460*/  BSYNC B1 ;  /* 0x0000000000017941 */ /* 0x000fea0003800000 */
.L_x_60:
[----:B------:R-:W-:Y:S01]  /*5470*/  @!P3 IMAD R135, R135, R150, R13 ;  /* 0x000000968787b224 */ /* 0x000fe200078e020d */
[----:B------:R-:W-:Y:S01]  /*5480*/  ISETP.GE.AND P5, PT, R3, 0x101, PT ;  /* 0x000001010300780c */ /* 0x000fe20003fa6270 */
[----:B------:R-:W-:Y:S01]  /*5490*/  BSSY B1, `(.L_x_62) ;  /* 0x000000b000017945 */ /* 0x000fe20003800000 */
[----:B------:R-:W-:Y:S02]  /*54a0*/  IADD3.X R7, R7, R157, R22, P4, !PT ;  /* 0x0000009d07077210 */ /* 0x000fe400027fe416 */
[----:B------:R3:W-:Y:S01]  /*54b0*/  @!P3 STG.E.U8 desc[UR36][R158.64+0x9], R135 ;  /* 0x000009879e00b986 */ /* 0x0007e2000c101124 */
[----:B--2---:R-:W-:Y:S02]  /*54c0*/  IADD3 R130, P3, R14, R23, RZ ;  /* 0x000000170e827210 */ /* 0x004fe40007f7e0ff */
[----:B------:R-:W-:-:S03]  /*54d0*/  P2R R12, PR, RZ, 0x20 ;  /* 0x00000020ff0c7803 */ /* 0x000fc60000000000 */
[----:B------:R-:W-:Y:S01]  /*54e0*/  IMAD.X R131, R15, 0x1, R146, P3 ;  /* 0x000000010f837824 */ /* 0x000fe200018e0692 */
[----:B------:R-:W-:-:S13]  /*54f0*/  ISETP.LT.OR P3, PT, R0, 0x1, !P5 ;  /* 0x000000010000780c */ /* 0x000fda0006f61670 */
[----:B---3--:R-:W-:Y:S05]  /*5500*/  @P3 BRA `(.L_x_63) ;  /* 0x00000000000c3947 */ /* 0x008fea0003800000 */
[----:B-1----:R-:W2:Y:S02]  /*5510*/  LDG.E.U8 R151, desc[UR36][R6.64] ;  /* 0x0000002406977981 */ /* 0x002ea4000c1e1100 */
[----:B--2---:R-:W-:-:S05]  /*5520*/  PRMT R22, R151, 0x8880, RZ ;  /* 0x0000888097167816 */ /* 0x004fca00000000ff */
[----:B------:R-:W-:-:S07]  /*5530*/  IMAD R13, R22, R149, RZ ;  /* 0x00000095160d7224 */ /* 0x000fce00078e02ff */
.L_x_63:
[----:B------:R-:W-:Y:S05]  /*5540*/  BSYNC B1 ;  /* 0x0000000000017941 */ /* 0x000fea0003800000 */
.L_x_62:
[----:B------:R-:W-:Y:S01]  /*5550*/  @!P3 IMAD R133, R120, R150, R13 ;  /* 0x000000967885b224 */ /* 0x000fe200078e020d */
[----:B------:R-:W-:Y:S01]  /*5560*/  ISETP.LT.OR P4, PT, R0, 0x2, !P5 ;  /* 0x000000020000780c */ /* 0x000fe20006f81670 */
[----:B------:R-:W-:Y:S03]  /*5570*/  BSSY B1, `(.L_x_64) ;  /* 0x0000006000017945 */ /* 0x000fe60003800000 */
[----:B------:R2:W-:Y:S09]  /*5580*/  @!P3 STG.E.U8 desc[UR36][R130.64], R133 ;  /* 0x000000858200b986 */ /* 0x0005f2000c101124 */
[----:B------:R-:W-:Y:S05]  /*5590*/  @P4 BRA `(.L_x_65) ;  /* 0x00000000000c4947 */ /* 0x000fea0003800000 */
[----:B-1----:R-:W3:Y:S02]  /*55a0*/  LDG.E.U8 R151, desc[UR36][R6.64+0x1] ;  /* 0x0000012406977981 */ /* 0x002ee4000c1e1100 */
[----:B---3--:R-:W-:-:S05]  /*55b0*/  PRMT R22, R151, 0x8880, RZ ;  /* 0x0000888097167816 */ /* 0x008fca00000000ff */
[----:B------:R-:W-:-:S07]  /*55c0*/  IMAD R13, R22, R149, RZ ;  /* 0x00000095160d7224 */ /* 0x000fce00078e02ff */
.L_x_65:
[----:B------:R-:W-:Y:S05]  /*55d0*/  BSYNC B1 ;  /* 0x0000000000017941 */ /* 0x000fea0003800000 */
.L_x_64:
[----:B------:R-:W-:Y:S01]  /*55e0*/  @!P4 IMAD R135, R121, R150, R13 ;  /* 0x000000967987c224 */ /* 0x000fe200078e020d */
[----:B------:R-:W-:Y:S01]  /*55f0*/  ISETP.GE.AND P6, PT, R3, 0x109, PT ;  /* 0x000001090300780c */ /* 0x000fe20003fc6270 */
[----:B------:R-:W-:Y:S01]  /*5600*/  @!P4 IMAD.MOV.U32 R120, RZ, RZ, R130 ;  /* 0x000000ffff78c224 */ /* 0x000fe200078e0082 */
[----:B------:R-:W-:Y:S01]  /*5610*/  BSSY B1, `(.L_x_66) ;  /* 0x000000b000017945 */ /* 0x000fe20003800000 */
[----:B------:R-:W-:Y:S01]  /*5620*/  @!P4 IMAD.MOV.U32 R121, RZ, RZ, R131 ;  /* 0x000000ffff79c224 */ /* 0x000fe200078e0083 */
[----:B------:R-:W-:Y:S02]  /*5630*/  ISETP.LT.OR P3, PT, R0, 0x1, !P6 ;  /* 0x000000010000780c */ /* 0x000fe40007761670 */
[----:B------:R-:W-:Y:S02]  /*5640*/  P2R R3, PR, RZ, 0x40 ;  /* 0x00000040ff037803 */ /* 0x000fe40000000000 */
[----:B------:R3:W-:Y:S09]  /*5650*/  @!P4 STG.E.U8 desc[UR36][R120.64+0x1], R135 ;  /* 0x000001877800c986 */ /* 0x0007f2000c101124 */
[----:B------:R-:W-:-:S05]  /*5660*/  @!P3 IADD3 R132, P5, R130, R144, RZ ;  /* 0x000000908284b210 */ /* 0x000fca0007fbe0ff */
[----:B--2---:R-:W-:Y:S01]  /*5670*/  @!P3 IMAD.X R133, R131, 0x1, R147, P5 ;  /* 0x000000018385b824 */ /* 0x004fe200028e0693 */
[----:B---3--:R-:W-:Y:S07]  /*5680*/  @P3 BRA `(.L_x_67) ;  /* 0x00000000000c3947 */ /* 0x008fee0003800000 */
[----:B-1----:R-:W2:Y:S02]  /*5690*/  LDG.E.U8 R151, desc[UR36][R20.64] ;  /* 0x0000002414977981 */ /* 0x002ea4000c1e1100 */
[----:B--2---:R-:W-:-:S05]  /*56a0*/  PRMT R22, R151, 0x8880, RZ ;  /* 0x0000888097167816 */ /* 0x004fca00000000ff */
[----:B------:R-:W-:-:S07]  /*56b0*/  IMAD R13, R22, R149, RZ ;  /* 0x00000095160d7224 */ /* 0x000fce00078e02ff */
.L_x_67:
[----:B------:R-:W-:Y:S05]  /*56c0*/  BSYNC B1 ;  /* 0x0000000000017941 */ /* 0x000fea0003800000 */
.L_x_66:
        /* <DEDUP_REMOVED lines=10> */
.L_x_69:
[----:B------:R-:W-:Y:S05]  /*5770*/  BSYNC B1 ;  /* 0x0000000000017941 */ /* 0x000fea0003800000 */
.L_x_68:
[----:B------:R-:W-:Y:S01]  /*5780*/  @!P4 IMAD R123, R123, R150, R13 ;  /* 0x000000967b7bc224 */ /* 0x000fe200078e020d */
[----:B------:R-:W-:Y:S01]  /*5790*/  ISETP.NE.AND P5, PT, R12, RZ, PT ;  /* 0x000000ff0c00720c */ /* 0x000fe20003fa5270 */
[----:B------:R-:W-:Y:S03]  /*57a0*/  BSSY B1, `(.L_x_70) ;  /* 0x0000007000017945 */ /* 0x000fe60003800000 */
[----:B------:R2:W-:Y:S01]  /*57b0*/  @!P4 STG.E.U8 desc[UR36][R120.64+0x1], R123 ;  /* 0x0000017b7800c986 */ /* 0x0005e2000c101124 */
[----:B------:R-:W-:-:S13]  /*57c0*/  ISETP.LT.OR P3, PT, R0, 0x9, !P5 ;  /* 0x000000090000780c */ /* 0x000fda0006f61670 */
[----:B--2---:R-:W-:Y:S05]  /*57d0*/  @P3 BRA `(.L_x_71) ;  /* 0x00000000000c3947 */ /* 0x004fea0003800000 */
[----:B-1----:R-:W2:Y:S02]  /*57e0*/  LDG.E.U8 R151, desc[UR36][R6.64+0x8] ;  /* 0x0000082406977981 */ /* 0x002ea4000c1e1100 */
[----:B--2---:R-:W-:-:S05]  /*57f0*/  PRMT R22, R151, 0x8880, RZ ;  /* 0x0000888097167816 */ /* 0x004fca00000000ff */
[----:B------:R-:W-:-:S07]  /*5800*/  IMAD R13, R22, R149, RZ ;  /* 0x00000095160d7224 */ /* 0x000fce00078e02ff */
.L_x_71:
[----:B------:R-:W-:Y:S05]  /*5810*/  BSYNC B1 ;  /* 0x0000000000017941 */ /* 0x000fea0003800000 */
.L_x_70:
        /* <DEDUP_REMOVED lines=10> */
.L_x_73:
[----:B------:R-:W-:Y:S05]  /*58c0*/  BSYNC B1 ;  /* 0x0000000000017941 */ /* 0x000fea0003800000 */
.L_x_72:
[----:B------:R-:W-:Y:S01]  /*58d0*/  @!P3 IMAD R125, R125, R150, R13 ;  /* 0x000000967d7db224 */ /* 0x000fe200078e020d */
[----:B------:R-:W-:Y:S04]  /*58e0*/  BSSY B1, `(.L_x_74) ;  /* 0x0000007000017945 */ /* 0x000fe80003800000 */
[----:B------:R2:W-:Y:S01]  /*58f0*/  @!P3 STG.E.U8 desc[UR36][R120.64+0x9], R125 ;  /* 0x0000097d7800b986 */ /* 0x0005e2000c101124 */
[----:B------:R-:W-:-:S13]  /*5900*/  ISETP.LT.OR P3, PT, R0, 0x9, !P6 ;  /* 0x000000090000780c */ /* 0x000fda0007761670 */
[----:B--2---:R-:W-:Y:S05]  /*5910*/  @P3 BRA `(.L_x_75) ;  /* 0x00000000000c3947 */ /* 0x004fea0003800000 */
[----:B-1----:R-:W2:Y:S02]  /*5920*/  LDG.E.U8 R151, desc[UR36][R20.64+0x8] ;  /* 0x0000082414977981 */ /* 0x002ea4000c1e1100 */
[----:B--2---:R-:W-:-:S05]  /*5930*/  PRMT R22, R151, 0x8880, RZ ;  /* 0x0000888097167816 */ /* 0x004fca00000000ff */
[----:B------:R-:W-:-:S07]  /*5940*/  IMAD R13, R22, R149, RZ ;  /* 0x00000095160d7224 */ /* 0x000fce00078e02ff */
.L_x_75:
[----:B------:R-:W-:Y:S05]  /*5950*/  BSYNC B1 ;  /* 0x0000000000017941 */ /* 0x000fea0003800000 */
.L_x_74:
[----:B------:R-:W-:Y:S01]  /*5960*/  ISETP.LT.OR P4, PT, R0, 0xa, !P6 ;  /* 0x0000000a0000780c */ /* 0x000fe20007781670 */
[----:B------:R-:W-:-:S12]  /*5970*/  BSSY B1, `(.L_x_76) ;  /* 0x000000b000017945 */ /* 0x000fd80003800000 */
[----:B------:R-:W-:-:S04]  /*5980*/  @!P4 IADD3 R124, P5, P6, R144, R14, R23 ;  /* 0x0000000e907cc210 */ /* 0x000fc80007ebe017 */
[----:B------:R-:W-:Y:S02]  /*5990*/  @!P4 IADD3.X R125, R147, R15, R146, P5, P6 ;  /* 0x0000000f937dc210 */ /* 0x000fe40002fec492 */
[----:B------:R-:W-:-:S05]  /*59a0*/  @!P3 IADD3 R122, P5, R144, R130, RZ ;  /* 0x00000082907ab210 */ /* 0x000fca0007fbe0ff */
[----:B------:R-:W-:Y:S02]  /*59b0*/  @!P3 IMAD.X R123, R147, 0x1, R131, P5 ;  /* 0x00000001937bb824 */ /* 0x000fe400028e0683 */
[----:B------:R-:W-:-:S05]  /*59c0*/  @!P3 IMAD R131, R126, R150, R13 ;  /* 0x000000967e83b224 */ /* 0x000fca00078e020d */
[----:B------:R2:W-:Y:S01]  /*59d0*/  @!P3 STG.E.U8 desc[UR36][R122.64+0x8], R131 ;  /* 0x000008837a00b986 */ /* 0x0005e2000c101124 */
[----:B------:R-:W-:Y:S05]  /*59e0*/  @P4 BRA `(.L_x_77) ;  /* 0x00000000000c4947 */ /* 0x000fea0003800000 */
[----:B-1----:R-:W3:Y:S02]  /*59f0*/  LDG.E.U8 R151, desc[UR36][R20.64+0x9] ;  /* 0x0000092414977981 */ /* 0x002ee4000c1e1100 */
[----:B---3--:R-:W-:-:S05]  /*5a00*/  PRMT R22, R151, 0x8880, RZ ;  /* 0x0000888097167816 */ /* 0x008fca00000000ff */
[----:B------:R-:W-:-:S07]  /*5a10*/  IMAD R13, R22, R149, RZ ;  /* 0x00000095160d7224 */ /* 0x000fce00078e02ff */
.L_x_77:
[----:B------:R-:W-:Y:S05]  /*5a20*/  BSYNC B1 ;  /* 0x0000000000017941 */ /* 0x000fea0003800000 */
.L_x_76:
[----:B------:R-:W-:Y:S01]  /*5a30*/  @!P4 IMAD R127, R127, R150, R13 ;  /* 0x000000967f7fc224 */ /* 0x000fe200078e020d */
[----:B------:R-:W-:Y:S01]  /*5a40*/  ISETP.LT.OR P3, PT, R0, 0x11, !P2 ;  /* 0x000000110000780c */ /* 0x000fe20005761670 */
[----:B------:R-:W-:Y:S03]  /*5a50*/  BSSY B1, `(.L_x_78) ;  /* 0x0000006000017945 */ /* 0x000fe60003800000 */
[----:B------:R3:W-:Y:S09]  /*5a60*/  @!P4 STG.E.U8 desc[UR36][R124.64+0x9], R127 ;  /* 0x0000097f7c00c986 */ /* 0x0007f2000c101124 */
[----:B------:R-:W-:Y:S05]  /*5a70*/  @P3 BRA `(.L_x_79) ;  /* 0x00000000000c3947 */ /* 0x000fea0003800000 */
[----:B-1----:R-:W4:Y:S02]  /*5a80*/  LDG.E.U8 R151, desc[UR36][R4.64+0x10] ;  /* 0x0000102404977981 */ /* 0x002f24000c1e1100 */
[----:B----4-:R-:W-:-:S05]  /*5a90*/  PRMT R22, R151, 0x8880, RZ ;  /* 0x0000888097167816 */ /* 0x010fca00000000ff */
[----:B------:R-:W-:-:S07]  /*5aa0*/  IMAD R13, R22, R149, RZ ;  /* 0x00000095160d7224 */ /* 0x000fce00078e02ff */
.L_x_79:
[----:B------:R-:W-:Y:S05]  /*5ab0*/  BSYNC B1 ;  /* 0x0000000000017941 */ /* 0x000fea0003800000 */
.L_x_78:
[----:B--2---:R-:W-:Y:S01]  /*5ac0*/  @!P3 IMAD R123, R112, R150, R13 ;  /* 0x00000096707bb224 */ /* 0x004fe200078e020d */
[----:B------:R-:W-:Y:S01]  /*5ad0*/  ISETP.LT.OR P4, PT, R0, 0x12, !P2 ;  /* 0x000000120000780c */ /* 0x000fe20005781670 */
[----:B------:R-:W-:Y:S03]  /*5ae0*/  BSSY B1, `(.L_x_80) ;  /* 0x0000006000017945 */ /* 0x000fe60003800000 */
[----:B------:R2:W-:Y:S09]  /*5af0*/  @!P3 STG.E.U8 desc[UR36][R14.64+0x10], R123 ;  /* 0x0000107b0e00b986 */ /* 0x0005f2000c101124 */
[----:B------:R-:W-:Y:S05]  /*5b00*/  @P4 BRA `(.L_x_81) ;  /* 0x00000000000c4947 */ /* 0x000fea0003800000 */
[----:B-1----:R-:W4:Y:S02]  /*5b10*/  LDG.E.U8 R151, desc[UR36][R4.64+0x11] ;  /* 0x0000112404977981 */ /* 0x002f24000c1e1100 */
[----:B----4-:R-:W-:-:S05]  /*5b20*/  PRMT R22, R151, 0x8880, RZ ;  /* 0x0000888097167816 */ /* 0x010fca00000000ff */
[----:B------:R-:W-:-:S07]  /*5b30*/  IMAD R13, R22, R149, RZ ;  /* 0x00000095160d7224 */ /* 0x000fce00078e02ff */
.L_x_81:
[----:B------:R-:W-:Y:S05]  /*5b40*/  BSYNC B1 ;  /* 0x0000000000017941 */ /* 0x000fea0003800000 */
.L_x_80:
[----:B------:R-:W-:Y:S01]  /*5b50*/  @!P4 IMAD R113, R113, R150, R13 ;  /* 0x000000967171c224 */ /* 0x000fe200078e020d */
[----:B------:R-:W-:Y:S01]  /*5b60*/  ISETP.LT.OR P3, PT, R0, 0x11, !P0 ;  /* 0x000000110000780c */ /* 0x000fe20004761670 */
[----:B------:R-:W-:Y:S03]  /*5b70*/  BSSY B1, `(.L_x_82) ;  /* 0x0000008000017945 */ /* 0x000fe60003800000 */
[----:B------:R4:W-:Y:S09]  /*5b80*/  @!P4 STG.E.U8 desc[UR36][R14.64+0x11], R113 ;  /* 0x000011710e00c986 */ /* 0x0009f2000c101124 */
[----:B------:R-:W-:-:S05]  /*5b90*/  @!P3 IADD3 R122, P5, R14, R144, RZ ;  /* 0x000000900e7ab210 */ /* 0x000fca0007fbe0ff */
[----:B--2---:R-:W-:Y:S01]  /*5ba0*/  @!P3 IMAD.X R123, R15, 0x1, R147, P5 ;  /* 0x000000010f7bb824 */ /* 0x004fe200028e0693 */
[----:B----4-:R-:W-:Y:S07]  /*5bb0*/  @P3 BRA `(.L_x_83) ;  /* 0x00000000000c3947 */ /* 0x010fee0003800000 */
[----:B-1----:R-:W2:Y:S02]  /*5bc0*/  LDG.E.U8 R151, desc[UR36][R8.64+0x10] ;  /* 0x0000102408977981 */ /* 0x002ea4000c1e1100 */
[----:B--2---:R-:W-:-:S05]  /*5bd0*/  PRMT R22, R151, 0x8880, RZ ;  /* 0x0000888097167816 */ /* 0x004fca00000000ff */
[----:B------:R-:W-:-:S07]  /*5be0*/  IMAD R13, R22, R149, RZ ;  /* 0x00000095160d7224 */ /* 0x000fce00078e02ff */
.L_x_83:
[----:B------:R-:W-:Y:S05]  /*5bf0*/  BSYNC B1 ;  /* 0x0000000000017941 */ /* 0x000fea0003800000 */
.L_x_82:
[----:B---3--:R-:W-:Y:S01]  /*5c00*/  @!P3 IMAD R125, R114, R150, R13 ;  /* 0x00000096727db224 */ /* 0x008fe200078e020d */
        /* <DEDUP_REMOVED lines=9> */
.L_x_85:
[----:B------:R-:W-:Y:S05]  /*5ca0*/  BSYNC B1 ;  /* 0x0000000000017941 */ /* 0x000fea0003800000 */
.L_x_84:
        /* <DEDUP_REMOVED lines=8> */
.L_x_87:
[----:B------:R-:W-:Y:S05]  /*5d30*/  BSYNC B1 ;  /* 0x0000000000017941 */ /* 0x000fea0003800000 */
.L_x_86:
[----:B--2---:R-:W-:Y:S01]  /*5d40*/  @!P3 IMAD R113, R116, R150, R13 ;  /* 0x000000967471b224 */ /* 0x004fe200078e020d */
[----:B------:R-:W-:Y:S01]  /*5d50*/  ISETP.LT.OR P4, PT, R0, 0x1a, !P2 ;  /* 0x0000001a0000780c */ /* 0x000fe20005781670 */
[----:B------:R-:W-:Y:S03]  /*5d60*/  BSSY B1, `(.L_x_88) ;  /* 0x0000006000017945 */ /* 0x000fe60003800000 */
[----:B------:R2:W-:Y:S09]  /*5d70*/  @!P3 STG.E.U8 desc[UR36][R14.64+0x18], R113 ;  /* 0x000018710e00b986 */ /* 0x0005f2000c101124 */
[----:B------:R-:W-:Y:S05]  /*5d80*/  @P4 BRA `(.L_x_89) ;  /* 0x00000000000c4947 */ /* 0x000fea0003800000 */
[----:B-1----:R-:W3:Y:S02]  /*5d90*/  LDG.E.U8 R151, desc[UR36][R4.64+0x19] ;  /* 0x0000192404977981 */ /* 0x002ee4000c1e1100 */
[----:B---3--:R-:W-:-:S05]  /*5da0*/  PRMT R22, R151, 0x8880, RZ ;  /* 0x0000888097167816 */ /* 0x008fca00000000ff */
[----:B------:R-:W-:-:S07]  /*5db0*/  IMAD R13, R22, R149, RZ ;  /* 0x00000095160d7224 */ /* 0x000fce00078e02ff */
.L_x_89:
[----:B------:R-:W-:Y:S05]  /*5dc0*/  BSYNC B1 ;  /* 0x0000000000017941 */ /* 0x000fea0003800000 */
.L_x_88:
[----:B------:R-:W-:Y:S01]  /*5dd0*/  @!P4 IMAD R117, R117, R150, R13 ;  /* 0x000000967575c224 */ /* 0x000fe200078e020d */
[----:B------:R-:W-:Y:S01]  /*5de0*/  ISETP.LT.OR P3, PT, R0, 0x19, !P0 ;  /* 0x000000190000780c */ /* 0x000fe20004761670 */
[----:B------:R-:W-:Y:S03]  /*5df0*/  BSSY B1, `(.L_x_90) ;  /* 0x0000008000017945 */ /* 0x000fe60003800000 */
[----:B------:R3:W-:Y:S09]  /*5e00*/  @!P4 STG.E.U8 desc[UR36][R14.64+0x19], R117 ;  /* 0x000019750e00c986 */ /* 0x0007f2000c101124 */
[----:B------:R-:W-:-:S05]  /*5e10*/  @!P3 IADD3 R112, P5, R14, R144, RZ ;  /* 0x000000900e70b210 */ /* 0x000fca0007fbe0ff */
[----:B--2---:R-:W-:Y:S01]  /*5e20*/  @!P3 IMAD.X R113, R15, 0x1, R147, P5 ;  /* 0x000000010f71b824 */ /* 0x004fe200028e0693 */
[----:B---3--:R-:W-:Y:S07]  /*5e30*/  @P3 BRA `(.L_x_91) ;  /* 0x00000000000c3947 */ /* 0x008fee0003800000 */
[----:B-1----:R-:W2:Y:S02]  /*5e40*/  LDG.E.U8 R151, desc[UR36][R8.64+0x18] ;  /* 0x0000182408977981 */ /* 0x002ea4000c1e1100 */
[----:B--2---:R-:W-:-:S05]  /*5e50*/  PRMT R22, R151, 0x8880, RZ ;  /* 0x0000888097167816 */ /* 0x004fca00000000ff */
[----:B------:R-:W-:-:S07]  /*5e60*/  IMAD R13, R22, R149, RZ ;  /* 0x00000095160d7224 */ /* 0x000fce00078e02ff */
.L_x_91:
[----:B------:R-:W-:Y:S05]  /*5e70*/  BSYNC B1 ;  /* 0x0000000000017941 */ /* 0x000fea0003800000 */
.L_x_90:
        /* <DEDUP_REMOVED lines=10> */
.L_x_93:
[----:B------:R-:W-:Y:S05]  /*5f20*/  BSYNC B1 ;  /* 0x0000000000017941 */ /* 0x000fea0003800000 */
.L_x_92:
        /* <DEDUP_REMOVED lines=9> */
.L_x_95:
[----:B------:R-:W-:Y:S05]  /*5fc0*/  BSYNC B1 ;  /* 0x0000000000017941 */ /* 0x000fea0003800000 */
.L_x_94:
        /* <DEDUP_REMOVED lines=8> */
.L_x_97:
[----:B------:R-:W-:Y:S05]  /*6050*/  BSYNC B1 ;  /* 0x0000000000017941 */ /* 0x000fea0003800000 */
.L_x_96:
[----:B------:R-:W-:Y:S01]  /*6060*/  @!P4 IMAD R105, R105, R150, R13 ;  /* 0x000000966969c224 */ /* 0x000fe200078e020d */
[----:B------:R-:W-:Y:S01]  /*6070*/  ISETP.LT.OR P3, PT, R0, 0x11, !P1 ;  /* 0x000000110000780c */ /* 0x000fe20004f61670 */
[----:B------:R-:W-:Y:S03]  /*6080*/  BSSY B1, `(.L_x_98) ;  /* 0x0000008000017945 */ /* 0x000fe60003800000 */
[----:B------:R3:W-:Y:S09]  /*6090*/  @!P4 STG.E.U8 desc[UR36][R128.64+0x11], R105 ;  /* 0x000011698000c986 */ /* 0x0007f2000c101124 */
[----:B------:R-:W-:-:S04]  /*60a0*/  @!P3 IADD3 R112, P5, P6, R144, R14, R145 ;  /* 0x0000000e9070b210 */ /* 0x000fc80007ebe091 */
[----:B--2---:R-:W-:Y:S01]  /*60b0*/  @!P3 IADD3.X R113, R147, R15, R148, P5, P6 ;  /* 0x0000000f9371b210 */ /* 0x004fe20002fec494 */
[----:B---3--:R-:W-:Y:S08]  /*60c0*/  @P3 BRA `(.L_x_99) ;  /* 0x00000000000c3947 */ /* 0x008ff00003800000 */
[----:B-1----:R-:W2:Y:S02]  /*60d0*/  LDG.E.U8 R151, desc[UR36][R10.64+0x10] ;  /* 0x000010240a977981 */ /* 0x002ea4000c1e1100 */
[----:B--2---:R-:W-:-:S05]  /*60e0*/  PRMT R22, R151, 0x8880, RZ ;  /* 0x0000888097167816 */ /* 0x004fca00000000ff */
[----:B------:R-:W-:-:S07]  /*60f0*/  IMAD R13, R22, R149, RZ ;  /* 0x00000095160d7224 */ /* 0x000fce00078e02ff */
.L_x_99:
[----:B------:R-:W-:Y:S05]  /*6100*/  BSYNC B1 ;  /* 0x0000000000017941 */ /* 0x000fea0003800000 */
.L_x_98:
[----:B------:R-:W-:Y:S01]  /*6110*/  @!P3 IMAD R115, R106, R150, R13 ;  /* 0x000000966a73b224 */ /* 0x000fe200078e020d */
[----:B------:R-:W-:Y:S01]  /*6120*/  ISETP.LT.OR P4, PT, R0, 0x12, !P1 ;  /* 0x000000120000780c */ /* 0x000fe20004f81670 */
[----:B------:R-:W-:Y:S03]  /*6130*/  BSSY B1, `(.L_x_100) ;  /* 0x0000008000017945 */ /* 0x000fe60003800000 */
[----:B------:R2:W-:Y:S09]  /*6140*/  @!P3 STG.E.U8 desc[UR36][R112.64+0x10], R115 ;  /* 0x000010737000b986 */ /* 0x0005f2000c101124 */
[----:B------:R-:W-:-:S04]  /*6150*/  @!P4 IADD3 R104, P5, P6, R144, R14, R145 ;  /* 0x0000000e9068c210 */ /* 0x000fc80007ebe091 */
[----:B------:R-:W-:Y:S01]  /*6160*/  @!P4 IADD3.X R105, R147, R15, R148, P5, P6 ;  /* 0x0000000f9369c210 */ /* 0x000fe20002fec494 */
[----:B--2---:R-:W-:Y:S08]  /*6170*/  @P4 BRA `(.L_x_101) ;  /* 0x00000000000c4947 */ /* 0x004ff00003800000 */
[----:B-1----:R-:W2:Y:S02]  /*6180*/  LDG.E.U8 R151, desc[UR36][R10.64+0x11] ;  /* 0x000011240a977981 */ /* 0x002ea4000c1e1100 */
[----:B--2---:R-:W-:-:S05]  /*6190*/  PRMT R22, R151, 0x8880, RZ ;  /* 0x0000888097167816 */ /* 0x004fca00000000ff */
[----:B------:R-:W-:-:S07]  /*61a0*/  IMAD R13, R22, R149, RZ ;  /* 0x00000095160d7224 */ /* 0x000fce00078e02ff */
.L_x_101:
[----:B------:R-:W-:Y:S05]  /*61b0*/  BSYNC B1 ;  /* 0x0000000000017941 */ /* 0x000fea0003800000 */
.L_x_100:
        /* <DEDUP_REMOVED lines=9> */
.L_x_103:
[----:B------:R-:W-:Y:S05]  /*6250*/  BSYNC B1 ;  /* 0x0000000000017941 */ /* 0x000fea0003800000 */
.L_x_102:
        /* <DEDUP_REMOVED lines=8> */
.L_x_105:
[----:B------:R-:W-:Y:S05]  /*62e0*/  BSYNC B1 ;  /* 0x0000000000017941 */ /* 0x000fea0003800000 */
.L_x_104:
        /* <DEDUP_REMOVED lines=10> */
.L_x_107:
[----:B------:R-:W-:Y:S05]  /*6390*/  BSYNC B1 ;  /* 0x0000000000017941 */ /* 0x000fea0003800000 */
.L_x_106:
        /* <DEDUP_REMOVED lines=10> */
.L_x_109:
[----:B------:R-:W-:Y:S05]  /*6440*/  BSYNC B1 ;  /* 0x0000000000017941 */ /* 0x000fea0003800000 */
.L_x_108:
        /* <DEDUP_REMOVED lines=9> */
.L_x_111:
[----:B------:R-:W-:Y:S05]  /*64e0*/  BSYNC B1 ;  /* 0x0000000000017941 */ /* 0x000fea0003800000 */
.L_x_110:
        /* <DEDUP_REMOVED lines=8> */
.L_x_113:
[----:B------:R-:W-:Y:S05]  /*6570*/  BSYNC B1 ;  /* 0x0000000000017941 */ /* 0x000fea0003800000 */
.L_x_112:
[----:B------:R-:W-:Y:S01]  /*6580*/  @!P4 IMAD R97, R97, R150, R13 ;  /* 0x000000966161c224 */ /* 0x000fe200078e020d */
[----:B------:R-:W-:Y:S01]  /*6590*/  ISETP.NE.AND P3, PT, R3, RZ, PT ;  /* 0x000000ff0300720c */ /* 0x000fe20003f65270 */
[----:B------:R-:W-:Y:S03]  /*65a0*/  BSSY B1, `(.L_x_114) ;  /* 0x0000009000017945 */ /* 0x000fe60003800000 */
[----:B------:R3:W-:Y:S01]  /*65b0*/  @!P4 STG.E.U8 desc[UR36][R120.64+0x11], R97 ;  /* 0x000011617800c986 */ /* 0x0007e2000c101124 */
[----:B------:R-:W-:-:S13]  /*65c0*/  ISETP.LT.OR P3, PT, R0, 0x11, !P3 ;  /* 0x000000110000780c */ /* 0x000fda0005f61670 */
[----:B------:R-:W-:-:S04]  /*65d0*/  @!P3 IADD3 R104, P5, P6, R144, R14, R23 ;  /* 0x0000000e9068b210 */ /* 0x000fc80007ebe017 */
[----:B--2---:R-:W-:Y:S01]  /*65e0*/  @!P3 IADD3.X R105, R147, R15, R146, P5, P6 ;  /* 0x0000000f9369b210 */ /* 0x004fe20002fec492 */
[----:B---3--:R-:W-:Y:S08]  /*65f0*/  @P3 BRA `(.L_x_115) ;  /* 0x00000000000c3947 */ /* 0x008ff00003800000 */
[----:B-1----:R-:W2:Y:S02]  /*6600*/  LDG.E.U8 R151, desc[UR36][R20.64+0x10] ;  /* 0x0000102414977981 */ /* 0x002ea4000c1e1100 */
[----:B--2---:R-:W-:-:S05]  /*6610*/  PRMT R22, R151, 0x8880, RZ ;  /* 0x0000888097167816 */ /* 0x004fca00000000ff */
[----:B------:R-:W-:-:S07]  /*6620*/  IMAD R13, R22, R149, RZ ;  /* 0x00000095160d7224 */ /* 0x000fce00078e02ff */
.L_x_115:
[----:B------:R-:W-:Y:S05]  /*6630*/  BSYNC B1 ;  /* 0x0000000000017941 */ /* 0x000fea0003800000 */
.L_x_114:
[----:B------:R-:W-:Y:S01]  /*6640*/  @!P3 IMAD R107, R98, R150, R13 ;  /* 0x00000096626bb224 */ /* 0x000fe200078e020d */
[----:B------:R-:W-:Y:S01]  /*6650*/  ISETP.NE.AND P4, PT, R3, RZ, PT ;  /* 0x000000ff0300720c */ /* 0x000fe20003f85270 */
[----:B------:R-:W-:Y:S03]  /*6660*/  BSSY B1, `(.L_x_116) ;  /* 0x0000009000017945 */ /* 0x000fe60003800000 */
[----:B------:R2:W-:Y:S01]  /*6670*/  @!P3 STG.E.U8 desc[UR36][R104.64+0x10], R107 ;  /* 0x0000106b6800b986 */ /* 0x0005e2000c101124 */
[----:B------:R-:W-:-:S13]  /*6680*/  ISETP.LT.OR P4, PT, R0, 0x12, !P4 ;  /* 0x000000120000780c */ /* 0x000fda0006781670 */
[----:B------:R-:W-:-:S04]  /*6690*/  @!P4 IADD3 R96, P5, P6, R144, R14, R23 ;  /* 0x0000000e9060c210 */ /* 0x000fc80007ebe017 */
[----:B------:R-:W-:Y:S01]  /*66a0*/  @!P4 IADD3.X R97, R147, R15, R146, P5, P6 ;  /* 0x0000000f9361c210 */ /* 0x000fe20002fec492 */
[----:B--2---:R-:W-:Y:S08]  /*66b0*/  @P4 BRA `(.L_x_117) ;  /* 0x00000000000c4947 */ /* 0x004ff00003800000 */
[----:B-1----:R-:W2:Y:S02]  /*66c0*/  LDG.E.U8 R151, desc[UR36][R20.64+0x11] ;  /* 0x0000112414977981 */ /* 0x002ea4000c1e1100 */
[----:B--2---:R-:W-:-:S05]  /*66d0*/  PRMT R22, R151, 0x8880, RZ ;  /* 0x0000888097167816 */ /* 0x004fca00000000ff */
[----:B------:R-:W-:-:S07]  /*66e0*/  IMAD R13, R22, R149, RZ ;  /* 0x00000095160d7224 */ /* 0x000fce00078e02ff */
.L_x_117:
[----:B------:R-:W-:Y:S05]  /*66f0*/  BSYNC B1 ;  /* 0x0000000000017941 */ /* 0x000fea0003800000 */
.L_x_116:
        /* <DEDUP_REMOVED lines=9> */
.L_x_119:
[----:B------:R-:W-:Y:S05]  /*6790*/  BSYNC B1 ;  /* 0x0000000000017941 */ /* 0x000fea0003800000 */
.L_x_118:
        /* <DEDUP_REMOVED lines=8> */
.L_x_121:
[----:B------:R-:W-:Y:S05]  /*6820*/  BSYNC B1 ;  /* 0x0000000000017941 */ /* 0x000fea0003800000 */
.L_x_120:
        /* <DEDUP_REMOVED lines=11> */
.L_x_123:
[----:B------:R-:W-:Y:S05]  /*68e0*/  BSYNC B1 ;  /* 0x0000000000017941 */ /* 0x000fea0003800000 */
.L_x_122:
        /* <DEDUP_REMOVED lines=11> */
.L_x_125:
[----:B------:R-:W-:Y:S05]  /*69a0*/  BSYNC B1 ;  /* 0x0000000000017941 */ /* 0x000fea0003800000 */
.L_x_124:
        /* <DEDUP_REMOVED lines=8> */
.L_x_127:
[----:B------:R-:W-:Y:S05]  /*6a30*/  BSYNC B1 ;  /* 0x0000000000017941 */ /* 0x000fea0003800000 */
.L_x_126:
        /* <DEDUP_REMOVED lines=8> */
.L_x_129:
[----:B------:R-:W-:Y:S05]  /*6ac0*/  BSYNC B1 ;  /* 0x0000000000017941 */ /* 0x000fea0003800000 */
.L_x_128:
[----:B------:R-:W-:Y:S01]  /*6ad0*/  @!P4 IMAD R89, R89, R150, R13 ;  /* 0x000000965959c224 */ /* 0x000fe200078e020d */
[----:B------:R-:W-:Y:S01]  /*6ae0*/  ISETP.LT.OR P3, PT, R0, 0x21, !P0 ;  /* 0x000000210000780c */ /* 0x000fe20004761670 */
[----:B------:R-:W-:Y:S03]  /*6af0*/  BSSY B1, `(.L_x_130) ;  /* 0x0000008000017945 */ /* 0x000fe60003800000 */
[----:B------:R4:W-:Y:S09]  /*6b00*/  @!P4 STG.E.U8 desc[UR36][R14.64+0x21], R89 ;  /* 0x000021590e00c986 */ /* 0x0009f2000c101124 */
[----:B------:R-:W-:-:S05]  /*6b10*/  @!P3 IADD3 R96, P5, R14, R144, RZ ;  /* 0x000000900e60b210 */ /* 0x000fca0007fbe0ff */
[----:B---3--:R-:W-:Y:S01]  /*6b20*/  @!P3 IMAD.X R97, R15, 0x1, R147, P5 ;  /* 0x000000010f61b824 */ /* 0x008fe200028e0693 */
[----:B----4-:R-:W-:Y:S07]  /*6b30*/  @P3 BRA `(.L_x_131) ;  /* 0x00000000000c3947 */ /* 0x010fee0003800000 */
[----:B-1----:R-:W3:Y:S02]  /*6b40*/  LDG.E.U8 R151, desc[UR36][R8.64+0x20] ;  /* 0x0000202408977981 */ /* 0x002ee4000c1e1100 */
[----:B---3--:R-:W-:-:S05]  /*6b50*/  PRMT R22, R151, 0x8880, RZ ;  /* 0x0000888097167816 */ /* 0x008fca00000000ff */
[----:B------:R-:W-:-:S07]  /*6b60*/  IMAD R13, R22, R149, RZ ;  /* 0x00000095160d7224 */ /* 0x000fce00078e02ff */
.L_x_131:
[----:B------:R-:W-:Y:S05]  /*6b70*/  BSYNC B1 ;  /* 0x0000000000017941 */ /* 0x000fea0003800000 */
.L_x_130:
[----:B--2---:R-:W-:Y:S01]  /*6b80*/  @!P3 IMAD R99, R90, R150, R13 ;  /* 0x000000965a63b224 */ /* 0x004fe200078e020d */
        /* <DEDUP_REMOVED lines=9> */
.L_x_133:
[----:B------:R-:W-:Y:S05]  /*6c20*/  BSYNC B1 ;  /* 0x0000000000017941 */ /* 0x000fea0003800000 */
.L_x_132:
        /* <DEDUP_REMOVED lines=8> */
.L_x_135:
[----:B------:R-:W-:Y:S05]  /*6cb0*/  BSYNC B1 ;  /* 0x0000000000017941 */ /* 0x000fea0003800000 */
.L_x_134:
        /* <DEDUP_REMOVED lines=8> */
.L_x_137:
[----:B------:R-:W-:Y:S05]  /*6d40*/  BSYNC B1 ;  /* 0x0000000000017941 */ /* 0x000fea0003800000 */
.L_x_136:
        /* <DEDUP_REMOVED lines=10> */
.L_x_139:
[----:B------:R-:W-:Y:S05]  /*6df0*/  BSYNC B1 ;  /* 0x0000000000017941 */ /* 0x000fea0003800000 */
.L_x_138:
        /* <DEDUP_REMOVED lines=10> */
.L_x_141:
[----:B------:R-:W-:Y:S05]  /*6ea0*/  BSYNC B1 ;  /* 0x0000000000017941 */ /* 0x000fea0003800000 */
.L_x_140:
        /* <DEDUP_REMOVED lines=9> */
.L_x_143:
[----:B------:R-:W-:Y:S05]  /*6f40*/  BSYNC B1 ;  /* 0x0000000000017941 */ /* 0x000fea0003800000 */
.L_x_142:
        /* <DEDUP_REMOVED lines=8> */
.L_x_145:
[----:B------:R-:W-:Y:S05]  /*6fd0*/  BSYNC B1 ;  /* 0x0000000000017941 */ /* 0x000fea0003800000 */
.L_x_144:
        /* <DEDUP_REMOVED lines=10> */
.L_x_147:
[----:B------:R-:W-:Y:S05]  /*7080*/  BSYNC B1 ;  /* 0x0000000000017941 */ /* 0x000fea0003800000 */
.L_x_146:
        /* <DEDUP_REMOVED lines=10> */
.L_x_149:
[----:B------:R-:W-:Y:S05]  /*7130*/  BSYNC B1 ;  /* 0x0000000000017941 */ /* 0x000fea0003800000 */
.L_x_148:
        /* <DEDUP_REMOVED lines=9> */
.L_x_151:
[----:B------:R-:W-:Y:S05]  /*71d0*/  BSYNC B1 ;  /* 0x0000000000017941 */ /* 0x000fea0003800000 */
.L_x_150:
        /* <DEDUP_REMOVED lines=8> */
.L_x_153:
[----:B------:R-:W-:Y:S05]  /*7260*/  BSYNC B1 ;  /* 0x0000000000017941 */ /* 0x000fea0003800000 */
.L_x_152:
        /* <DEDUP_REMOVED lines=10> */
.L_x_155:
[----:B------:R-:W-:Y:S05]  /*7310*/  BSYNC B1 ;  /* 0x0000000000017941 */ /* 0x000fea0003800000 */
.L_x_154:
        /* <DEDUP_REMOVED lines=10> */
.L_x_157:
[----:B------:R-:W-:Y:S05]  /*73c0*/  BSYNC B1 ;  /* 0x0000000000017941 */ /* 0x000fea0003800000 */
.L_x_156:
        /* <DEDUP_REMOVED lines=9> */
.L_x_159:
[----:B------:R-:W-:Y:S05]  /*7460*/  BSYNC B1 ;  /* 0x0000000000017941 */ /* 0x000fea0003800000 */
.L_x_158:
        /* <DEDUP_REMOVED lines=8> */
.L_x_161:
[----:B------:R-:W-:Y:S05]  /*74f0*/  BSYNC B1 ;  /* 0x0000000000017941 */ /* 0x000fea0003800000 */
.L_x_160:
        /* <DEDUP_REMOVED lines=11> */
.L_x_163:
[----:B------:R-:W-:Y:S05]  /*75b0*/  BSYNC B1 ;  /* 0x0000000000017941 */ /* 0x000fea0003800000 */
.L_x_162:
        /* <DEDUP_REMOVED lines=11> */
.L_x_165:
[----:B------:R-:W-:Y:S05]  /*7670*/  BSYNC B1 ;  /* 0x0000000000017941 */ /* 0x000fea0003800000 */
.L_x_164:
        /* <DEDUP_REMOVED lines=9> */
.L_x_167:
[----:B------:R-:W-:Y:S05]  /*7710*/  BSYNC B1 ;  /* 0x0000000000017941 */ /* 0x000fea0003800000 */
.L_x_166:
        /* <DEDUP_REMOVED lines=8> */
.L_x_169:
[----:B------:R-:W-:Y:S05]  /*77a0*/  BSYNC B1 ;  /* 0x0000000000017941 */ /* 0x000fea0003800000 */
.L_x_168:
        /* <DEDUP_REMOVED lines=11> */
.L_x_171:
[----:B------:R-:W-:Y:S05]  /*7860*/  BSYNC B1 ;  /* 0x0000000000017941 */ /* 0x000fea0003800000 */
.L_x_170:
        /* <DEDUP_REMOVED lines=11> */
.L_x_173:
[----:B------:R-:W-:Y:S05]  /*7920*/  BSYNC B1 ;  /* 0x0000000000017941 */ /* 0x000fea0003800000 */
.L_x_172:
        /* <DEDUP_REMOVED lines=8> */
.L_x_175:
[----:B------:R-:W-:Y:S05]  /*79b0*/  BSYNC B1 ;  /* 0x0000000000017941 */ /* 0x000fea0003800000 */
.L_x_174:
        /* <DEDUP_REMOVED lines=8> */
.L_x_177:
[----:B------:R-:W-:Y:S05]  /*7a40*/  BSYNC B1 ;  /* 0x0000000000017941 */ /* 0x000fea0003800000 */
.L_x_176:
        /* <DEDUP_REMOVED lines=10> */
.L_x_179:
[----:B------:R-:W-:Y:S05]  /*7af0*/  BSYNC B1 ;  /* 0x0000000000017941 */ /* 0x000fea0003800000 */
.L_x_178:
        /* <DEDUP_REMOVED lines=10> */
.L_x_181:
[----:B------:R-:W-:Y:S05]  /*7ba0*/  BSYNC B1 ;  /* 0x0000000000017941 */ /* 0x000fea0003800000 */
.L_x_180:
        /* <DEDUP_REMOVED lines=8> */
.L_x_183:
[----:B------:R-:W-:Y:S05]  /*7c30*/  BSYNC B1 ;  /* 0x0000000000017941 */ /* 0x000fea0003800000 */
.L_x_182:
        /* <DEDUP_REMOVED lines=8> */
.L_x_185:
[----:B------:R-:W-:Y:S05]  /*7cc0*/  BSYNC B1 ;  /* 0x0000000000017941 */ /* 0x000fea0003800000 */
.L_x_184:
        /* <DEDUP_REMOVED lines=10> */
.L_x_187:
[----:B------:R-:W-:Y:S05]  /*7d70*/  BSYNC B1 ;  /* 0x0000000000017941 */ /* 0x000fea0003800000 */
.L_x_186:
        /* <DEDUP_REMOVED lines=10> */
.L_x_189:
[----:B------:R-:W-:Y:S05]  /*7e20*/  BSYNC B1 ;  /* 0x0000000000017941 */ /* 0x000fea0003800000 */
.L_x_188:
        /* <DEDUP_REMOVED lines=9> */
.L_x_191:
[----:B------:R-:W-:Y:S05]  /*7ec0*/  BSYNC B1 ;  /* 0x0000000000017941 */ /* 0x000fea0003800000 */
.L_x_190:
        /* <DEDUP_REMOVED lines=8> */
.L_x_193:
[----:B------:R-:W-:Y:S05]  /*7f50*/  BSYNC B1 ;  /* 0x0000000000017941 */ /* 0x000fea0003800000 */
.L_x_192:
        /* <DEDUP_REMOVED lines=10> */
.L_x_195:
[----:B------:R-:W-:Y:S05]  /*8000*/  BSYNC B1 ;  /* 0x0000000000017941 */ /* 0x000fea0003800000 */
.L_x_194:
        /* <DEDUP_REMOVED lines=10> */
.L_x_197:
[----:B------:R-:W-:Y:S05]  /*80b0*/  BSYNC B1 ;  /* 0x0000000000017941 */ /* 0x000fea0003800000 */
.L_x_196:
        /* <DEDUP_REMOVED lines=9> */
.L_x_199:
[----:B------:R-:W-:Y:S05]  /*8150*/  BSYNC B1 ;  /* 0x0000000000017941 */ /* 0x000fea0003800000 */
.L_x_198:
        /* <DEDUP_REMOVED lines=8> */
.L_x_201:
[----:B------:R-:W-:Y:S05]  /*81e0*/  BSYNC B1 ;  /* 0x0000000000017941 */ /* 0x000fea0003800000 */
.L_x_200:
        /* <DEDUP_REMOVED lines=10> */
.L_x_203:
[----:B------:R-:W-:Y:S05]  /*8290*/  BSYNC B1 ;  /* 0x0000000000017941 */ /* 0x000fea0003800000 */
.L_x_202:
        /* <DEDUP_REMOVED lines=10> */
.L_x_205:
[----:B------:R-:W-:Y:S05]  /*8340*/  BSYNC B1 ;  /* 0x0000000000017941 */ /* 0x000fea0003800000 */
.L_x_204:
        /* <DEDUP_REMOVED lines=9> */
.L_x_207:
[----:B------:R-:W-:Y:S05]  /*83e0*/  BSYNC B1 ;  /* 0x0000000000017941 */ /* 0x000fea0003800000 */
.L_x_206:
        /* <DEDUP_REMOVED lines=8> */
.L_x_209:
[----:B------:R-:W-:Y:S05]  /*8470*/  BSYNC B1 ;  /* 0x0000000000017941 */ /* 0x000fea0003800000 */
.L_x_208:
        /* <DEDUP_REMOVED lines=11> */
.L_x_211:
[----:B------:R-:W-:Y:S05]  /*8530*/  BSYNC B1 ;  /* 0x0000000000017941 */ /* 0x000fea0003800000 */
.L_x_210:
        /* <DEDUP_REMOVED lines=11> */
.L_x_213:
[----:B------:R-:W-:Y:S05]  /*85f0*/  BSYNC B1 ;  /* 0x0000000000017941 */ /* 0x000fea0003800000 */
.L_x_212:
        /* <DEDUP_REMOVED lines=9> */
.L_x_215:
[----:B------:R-:W-:Y:S05]  /*8690*/  BSYNC B1 ;  /* 0x0000000000017941 */ /* 0x000fea0003800000 */
.L_x_214:
        /* <DEDUP_REMOVED lines=8> */
.L_x_217:
[----:B------:R-:W-:Y:S05]  /*8720*/  BSYNC B1 ;  /* 0x0000000000017941 */ /* 0x000fea0003800000 */
.L_x_216:
        /* <DEDUP_REMOVED lines=11> */
.L_x_219:
[----:B------:R-:W-:Y:S05]  /*87e0*/  BSYNC B1 ;  /* 0x0000000000017941 */ /* 0x000fea0003800000 */
.L_x_218:
        /* <DEDUP_REMOVED lines=11> */
.L_x_221:
[----:B------:R-:W-:Y:S05]  /*88a0*/  BSYNC B1 ;  /* 0x0000000000017941 */ /* 0x000fea0003800000 */
.L_x_220:
        /* <DEDUP_REMOVED lines=8> */
.L_x_223:
[----:B------:R-:W-:Y:S05]  /*8930*/  BSYNC B1 ;  /* 0x0000000000017941 */ /* 0x000fea0003800000 */
.L_x_222:
        /* <DEDUP_REMOVED lines=8> */
.L_x_225:
[----:B------:R-:W-:Y:S05]  /*89c0*/  BSYNC B1 ;  /* 0x0000000000017941 */ /* 0x000fea0003800000 */
.L_x_224:
        /* <DEDUP_REMOVED lines=10> */
.L_x_227:
[----:B------:R-:W-:Y:S05]  /*8a70*/  BSYNC B1 ;  /* 0x0000000000017941 */ /* 0x000fea0003800000 */
.L_x_226:
        /* <DEDUP_REMOVED lines=10> */
.L_x_229:
[----:B------:R-:W-:Y:S05]  /*8b20*/  BSYNC B1 ;  /* 0x0000000000017941 */ /* 0x000fea0003800000 */
.L_x_228:
        /* <DEDUP_REMOVED lines=8> */
.L_x_231:
[----:B------:R-:W-:Y:S05]  /*8bb0*/  BSYNC B1 ;  /* 0x0000000000017941 */ /* 0x000fea0003800000 */
.L_x_230:
        /* <DEDUP_REMOVED lines=8> */
.L_x_233:
[----:B------:R-:W-:Y:S05]  /*8c40*/  BSYNC B1 ;  /* 0x0000000000017941 */ /* 0x000fea0003800000 */
.L_x_232:
[----:B------:R-:W-:Y:S01]  /*8c50*/  @!P2 IMAD R45, R45, R150, R13 ;  /* 0x000000962d2da224 */ /* 0x000fe200078e020d */
[----:B------:R-:W-:Y:S01]  /*8c60*/  ISETP.LT.OR P3, PT, R0, 0x49, !P0 ;  /* 0x000000490000780c */ /* 0x000fe20004761670 */
[----:B0-----:R-:W-:Y:S01]  /*8c70*/  @!P2 IMAD.MOV.U32 R4, RZ, RZ, R14 ;  /* 0x000000ffff04a224 */ /* 0x001fe200078e000e */
[----:B------:R-:W-:Y:S01]  /*8c80*/  BSSY B1, `(.L_x_234) ;  /* 0x0000007000017945 */ /* 0x000fe20003800000 */
[----:B------:R-:W-:-:S05]  /*8c90*/  @!P2 IMAD.MOV.U32 R5, RZ, RZ, R15 ;  /* 0x000000ffff05a224 */ /* 0x000fca00078e000f */
[----:B------:R0:W-:Y:S05]  /*8ca0*/  @!P2 STG.E.U8 desc[UR36][R4.64+0x49], R45 ;  /* 0x0000492d0400a986 */ /* 0x0001ea000c101124 */
[----:B------:R-:W-:Y:S05]  /*8cb0*/  @P3 BRA `(.L_x_235) ;  /* 0x00000000000c3947 */ /* 0x000fea0003800000 */
[----:B-1----:R-:W0:Y:S02]  /*8cc0*/  LDG.E.U8 R151, desc[UR36][R8.64+0x48] ;  /* 0x0000482408977981 */ /* 0x002e24000c1e1100 */
[----:B0-----:R-:W-:-:S05]  /*8cd0*/  PRMT R4, R151, 0x8880, RZ ;  /* 0x0000888097047816 */ /* 0x001fca00000000ff */
[----:B------:R-:W-:-:S07]  /*8ce0*/  IMAD R13, R4, R149, RZ ;  /* 0x00000095040d7224 */ /* 0x000fce00078e02ff */
.L_x_235:
[----:B------:R-:W-:Y:S05]  /*8cf0*/  BSYNC B1 ;  /* 0x0000000000017941 */ /* 0x000fea0003800000 */
.L_x_234:
[----:B------:R-:W-:Y:S01]  /*8d00*/  ISETP.LT.OR P2, PT, R0, 0x41, !P1 ;  /* 0x000000410000780c */ /* 0x000fe20004f41670 */
[----:B0-----:R-:W-:Y:S01]  /*8d10*/  @!P3 IMAD R45, R46, R150, R13 ;  /* 0x000000962e2db224 */ /* 0x001fe200078e020d */
[----:B------:R-:W-:Y:S01]  /*8d20*/  ISETP.LT.OR P0, PT, R0, 0x4a, !P0 ;  /* 0x0000004a0000780c */ /* 0x000fe20004701670 */
[----:B------:R-:W-:Y:S10]  /*8d30*/  BSSY B1, `(.L_x_236) ;  /* 0x000000c000017945 */ /* 0x000ff40003800000 */
[----:B------:R-:W-:-:S04]  /*8d40*/  @!P2 IADD3 R42, P4, P5, R144, R14, R145 ;  /* 0x0000000e902aa210 */ /* 0x000fc80007d9e091 */
[----:B------:R-:W-:Y:S02]  /*8d50*/  @!P2 IADD3.X R43, R147, R15, R148, P4, P5 ;  /* 0x0000000f932ba210 */ /* 0x000fe400027ea494 */
[----:B------:R-:W-:-:S05]  /*8d60*/  @!P3 IADD3 R4, P4, R14, R144, RZ ;  /* 0x000000900e04b210 */ /* 0x000fca0007f9e0ff */
[----:B------:R-:W-:Y:S01]  /*8d70*/  @!P3 IMAD.X R5, R15, 0x1, R147, P4 ;  /* 0x000000010f05b824 */ /* 0x000fe200020e0693 */
[----:B------:R-:W-:-:S04]  /*8d80*/  @!P0 IADD3 R40, P4, R14, R144, RZ ;  /* 0x000000900e288210 */ /* 0x000fc80007f9e0ff */
[----:B------:R0:W-:Y:S01]  /*8d90*/  @!P3 STG.E.U8 desc[UR36][R4.64+0x48], R45 ;  /* 0x0000482d0400b986 */ /* 0x0001e2000c101124 */
[----:B--2---:R-:W-:Y:S01]  /*8da0*/  @!P0 IMAD.X R41, R15, 0x1, R147, P4 ;  /* 0x000000010f298824 */ /* 0x004fe200020e0693 */
[----:B------:R-:W-:Y:S07]  /*8db0*/  @P0 BRA `(.L_x_237) ;  /* 0x00000000000c0947 */ /* 0x000fee0003800000 */
[----:B-1----:R-:W0:Y:S02]  /*8dc0*/  LDG.E.U8 R151, desc[UR36][R8.64+0x49] ;  /* 0x0000492408977981 */ /* 0x002e24000c1e1100 */
[----:B0-----:R-:W-:-:S05]  /*8dd0*/  PRMT R4, R151, 0x8880, RZ ;  /* 0x0000888097047816 */ /* 0x001fca00000000ff */
[----:B------:R-:W-:-:S07]  /*8de0*/  IMAD R13, R4, R149, RZ ;  /* 0x00000095040d7224 */ /* 0x000fce00078e02ff */
.L_x_237:
[----:B------:R-:W-:Y:S05]  /*8df0*/  BSYNC B1 ;  /* 0x0000000000017941 */ /* 0x000fea0003800000 */
.L_x_236:
[----:B------:R-:W-:Y:S01]  /*8e00*/  @!P0 IMAD R47, R47, R150, R13 ;  /* 0x000000962f2f8224 */ /* 0x000fe200078e020d */
[----:B------:R-:W-:Y:S01]  /*8e10*/  LOP3.LUT P6, RZ, R154, 0x4, RZ, 0xc0, !PT ;  /* 0x000000049aff7812 */ /* 0x000fe200078cc0ff */
[----:B------:R-:W-:Y:S03]  /*8e20*/  BSSY B1, `(.L_x_238) ;  /* 0x0000007000017945 */ /* 0x000fe60003800000 */
[----:B------:R2:W-:Y:S01]  /*8e30*/  @!P0 STG.E.U8 desc[UR36][R40.64+0x49], R47 ;  /* 0x0000492f28008986 */ /* 0x0005e2000c101124 */
[----:B------:R-:W-:-:S13]  /*8e40*/  ISETP.LT.OR P0, PT, R0, 0x41, !P6 ;  /* 0x000000410000780c */ /* 0x000fda0007701670 */
[----:B--2---:R-:W-:Y:S05]  /*8e50*/  @P0 BRA `(.L_x_239) ;  /* 0x00000000000c0947 */ /* 0x004fea0003800000 */
[----:B-1----:R-:W0:Y:S02]  /*8e60*/  LDG.E.U8 R151, desc[UR36][R136.64+0x40] ;  /* 0x0000402488977981 */ /* 0x002e24000c1e1100 */
[----:B0-----:R-:W-:-:S05]  /*8e70*/  PRMT R4, R151, 0x8880, RZ ;  /* 0x0000888097047816 */ /* 0x001fca00000000ff */
[----:B------:R-:W-:-:S07]  /*8e80*/  IMAD R13, R4, R149, RZ ;  /* 0x00000095040d7224 */ /* 0x000fce00078e02ff */
.L_x_239:
[----:B------:R-:W-:Y:S05]  /*8e90*/  BSYNC B1 ;  /* 0x0000000000017941 */ /* 0x000fea0003800000 */
.L_x_238:
[----:B0-----:R-:W-:Y:S01]  /*8ea0*/  @!P0 IMAD R5, R32, R150, R13 ;  /* 0x0000009620058224 */ /* 0x001fe200078e020d */
[----:B------:R-:W-:Y:S04]  /*8eb0*/  BSSY B1, `(.L_x_240) ;  /* 0x0000007000017945 */ /* 0x000fe80003800000 */
[----:B------:R0:W-:Y:S01]  /*8ec0*/  @!P0 STG.E.U8 desc[UR36][R128.64+0x40], R5 ;  /* 0x0000400580008986 */ /* 0x0001e2000c101124 */
[----:B------:R-:W-:-:S13]  /*8ed0*/  ISETP.LT.OR P0, PT, R0, 0x42, !P6 ;  /* 0x000000420000780c */ /* 0x000fda0007701670 */
[----:B0-----:R-:W-:Y:S05]  /*8ee0*/  @P0 BRA `(.L_x_241) ;  /* 0x00000000000c0947 */ /* 0x001fea0003800000 */
[----:B-1----:R-:W2:Y:S02]  /*8ef0*/  LDG.E.U8 R151, desc[UR36][R136.64+0x41] ;  /* 0x0000412488977981 */ /* 0x002ea4000c1e1100 */
[----:B--2---:R-:W-:-:S05]  /*8f00*/  PRMT R4, R151, 0x8880, RZ ;  /* 0x0000888097047816 */ /* 0x004fca00000000ff */
[----:B------:R-:W-:-:S07]  /*8f10*/  IMAD R13, R4, R149, RZ ;  /* 0x00000095040d7224 */ /* 0x000fce00078e02ff */
.L_x_241:
[----:B------:R-:W-:Y:S05]  /*8f20*/  BSYNC B1 ;  /* 0x0000000000017941 */ /* 0x000fea0003800000 */
.L_x_240:
[----:B------:R-:W-:Y:S01]  /*8f30*/  @!P0 IMAD R33, R33, R150, R13 ;  /* 0x0000009621218224 */ /* 0x000fe200078e020d */
[----:B------:R-:W-:Y:S01]  /*8f40*/  ISETP.LT.OR P3, PT, R0, 0x42, !P1 ;  /* 0x000000420000780c */ /* 0x000fe20004f61670 */
[----:B------:R-:W-:Y:S03]  /*8f50*/  BSSY B1, `(.L_x_242) ;  /* 0x0000008000017945 */ /* 0x000fe60003800000 */
[----:B------:R0:W-:Y:S09]  /*8f60*/  @!P0 STG.E.U8 desc[UR36][R128.64+0x41], R33 ;  /* 0x0000412180008986 */ /* 0x0001f2000c101124 */
[----:B------:R-:W-:-:S04]  /*8f70*/  @!P3 IADD3 R4, P4, P5, R144, R14, R145 ;  /* 0x0000000e9004b210 */ /* 0x000fc80007d9e091 */
[----:B------:R-:W-:Y:S01]  /*8f80*/  @!P3 IADD3.X R5, R147, R15, R148, P4, P5 ;  /* 0x0000000f9305b210 */ /* 0x000fe200027ea494 */
[----:B0-----:R-:W-:Y:S08]  /*8f90*/  @P2 BRA `(.L_x_243) ;  /* 0x00000000000c2947 */ /* 0x001ff00003800000 */
[----:B-1----:R-:W2:Y:S02]  /*8fa0*/  LDG.E.U8 R151, desc[UR36][R10.64+0x40] ;  /* 0x000040240a977981 */ /* 0x002ea4000c1e1100 */
[----:B--2---:R-:W-:-:S05]  /*8fb0*/  PRMT R8, R151, 0x8880, RZ ;  /* 0x0000888097087816 */ /* 0x004fca00000000ff */
[----:B------:R-:W-:-:S07]  /*8fc0*/  IMAD R13, R8, R149, RZ ;  /* 0x00000095080d7224 */ /* 0x000fce00078e02ff */
.L_x_243:
[----:B------:R-:W-:Y:S05]  /*8fd0*/  BSYNC B1 ;  /* 0x0000000000017941 */ /* 0x000fea0003800000 */
.L_x_242:
[----:B------:R-:W-:Y:S01]  /*8fe0*/  @!P2 IMAD R41, R34, R150, R13 ;  /* 0x000000962229a224 */ /* 0x000fe200078e020d */
[C---:B------:R-:W-:Y:S01]  /*8ff0*/  ISETP.LT.OR P0, PT, R0.reuse, 0x49, !P1 ;  /* 0x000000490000780c */ /* 0x040fe20004f01670 */
[----:B------:R-:W-:Y:S01]  /*9000*/  BSSY B1, `(.L_x_244) ;  /* 0x000000b000017945 */ /* 0x000fe20003800000 */
[----:B------:R-:W-:Y:S02]  /*9010*/  ISETP.LT.OR P1, PT, R0, 0x4a, !P1 ;  /* 0x0000004a0000780c */ /* 0x000fe40004f21670 */
[----:B------:R0:W-:Y:S09]  /*9020*/  @!P2 STG.E.U8 desc[UR36][R42.64+0x40], R41 ;  /* 0x000040292a00a986 */ /* 0x0001f2000c101124 */
[----:B------:R-:W-:-:S04]  /*9030*/  @!P0 IADD3 R8, P4, P5, R144, R14, R145 ;  /* 0x0000000e90088210 */ /* 0x000fc80007d9e091 */
[----:B------:R-:W-:Y:S02]  /*9040*/  @!P0 IADD3.X R9, R147, R15, R148, P4, P5 ;  /* 0x0000000f93098210 */ /* 0x000fe400027ea494 */
[----:B------:R-:W-:-:S04]  /*9050*/  @!P1 IADD3 R32, P4, P5, R144, R14, R145 ;  /* 0x0000000e90209210 */ /* 0x000fc80007d9e091 */
[----:B------:R-:W-:Y:S01]  /*9060*/  @!P1 IADD3.X R33, R147, R15, R148, P4, P5 ;  /* 0x0000000f93219210 */ /* 0x000fe200027ea494 */
[----:B0-----:R-:W-:Y:S08]  /*9070*/  @P3 BRA `(.L_x_245) ;  /* 0x00000000000c3947 */ /* 0x001ff00003800000 */
[----:B-1----:R-:W2:Y:S02]  /*9080*/  LDG.E.U8 R151, desc[UR36][R10.64+0x41] ;  /* 0x000041240a977981 */ /* 0x002ea4000c1e1100 */
[----:B--2---:R-:W-:-:S05]  /*9090*/  PRMT R22, R151, 0x8880, RZ ;  /* 0x0000888097167816 */ /* 0x004fca00000000ff */
[----:B------:R-:W-:-:S07]  /*90a0*/  IMAD R13, R22, R149, RZ ;  /* 0x00000095160d7224 */ /* 0x000fce00078e02ff */
.L_x_245:
[----:B------:R-:W-:Y:S05]  /*90b0*/  BSYNC B1 ;  /* 0x0000000000017941 */ /* 0x000fea0003800000 */
.L_x_244:
[----:B------:R-:W-:Y:S01]  /*90c0*/  @!P3 IMAD R35, R35, R150, R13 ;  /* 0x000000962323b224 */ /* 0x000fe200078e020d */
[----:B------:R-:W-:Y:S04]  /*90d0*/  BSSY B1, `(.L_x_246) ;  /* 0x0000007000017945 */ /* 0x000fe80003800000 */
[----:B------:R0:W-:Y:S01]  /*90e0*/  @!P3 STG.E.U8 desc[UR36][R4.64+0x41], R35 ;  /* 0x000041230400b986 */ /* 0x0001e2000c101124 */
[----:B------:R-:W-:-:S13]  /*90f0*/  ISETP.LT.OR P3, PT, R0, 0x49, !P6 ;  /* 0x000000490000780c */ /* 0x000fda0007761670 */
[----:B0-----:R-:W-:Y:S05]  /*9100*/  @P3 BRA `(.L_x_247) ;  /* 0x00000000000c3947 */ /* 0x001fea0003800000 */
[----:B-1----:R-:W2:Y:S02]  /*9110*/  LDG.E.U8 R151, desc[UR36][R136.64+0x48] ;  /* 0x0000482488977981 */ /* 0x002ea4000c1e1100 */
[----:B--2---:R-:W-:-:S05]  /*9120*/  PRMT R4, R151, 0x8880, RZ ;  /* 0x0000888097047816 */ /* 0x004fca00000000ff */
[----:B------:R-:W-:-:S07]  /*9130*/  IMAD R13, R4, R149, RZ ;  /* 0x00000095040d7224 */ /* 0x000fce00078e02ff */
.L_x_247:
[----:B------:R-:W-:Y:S05]  /*9140*/  BSYNC B1 ;  /* 0x0000000000017941 */ /* 0x000fea0003800000 */
.L_x_246:
[----:B------:R-:W-:Y:S01]  /*9150*/  ISETP.NE.AND P6, PT, R3, RZ, PT ;  /* 0x000000ff0300720c */ /* 0x000fe20003fc5270 */
[----:B------:R-:W-:Y:S01]  /*9160*/  @!P3 IMAD R35, R36, R150, R13 ;  /* 0x000000962423b224 */ /* 0x000fe200078e020d */
[----:B------:R-:W-:Y:S02]  /*9170*/  BSSY B1, `(.L_x_248) ;  /* 0x000000b000017945 */ /* 0x000fe40003800000 */
[----:B------:R-:W-:Y:S02]  /*9180*/  ISETP.LT.OR P2, PT, R0, 0x41, !P6 ;  /* 0x000000410000780c */ /* 0x000fe40007741670 */
[----:B------:R0:W-:Y:S11]  /*9190*/  @!P3 STG.E.U8 desc[UR36][R128.64+0x48], R35 ;  /* 0x000048238000b986 */ /* 0x0001f6000c101124 */
[----:B------:R-:W-:-:S04]  /*91a0*/  @!P2 IADD3 R4, P4, P5, R144, R14, R23 ;  /* 0x0000000e9004a210 */ /* 0x000fc80007d9e017 */
[----:B------:R-:W-:Y:S02]  /*91b0*/  @!P2 IADD3.X R5, R147, R15, R146, P4, P5 ;  /* 0x0000000f9305a210 */ /* 0x000fe400027ea492 */
[----:B------:R-:W-:-:S04]  /*91c0*/  LOP3.LUT P5, RZ, R154, 0x4, RZ, 0xc0, !PT ;  /* 0x000000049aff7812 */ /* 0x000fc800078ac0ff */
[----:B------:R-:W-:-:S13]  /*91d0*/  ISETP.LT.OR P3, PT, R0, 0x4a, !P5 ;  /* 0x0000004a0000780c */ /* 0x000fda0006f61670 */
[----:B0-----:R-:W-:Y:S05]  /*91e0*/  @P3 BRA `(.L_x_249) ;  /* 0x00000000000c3947 */ /* 0x001fea0003800000 */
[----:B-1----:R-:W2:Y:S02]  /*91f0*/  LDG.E.U8 R151, desc[UR36][R136.64+0x49] ;  /* 0x0000492488977981 */ /* 0x002ea4000c1e1100 */
[----:B--2---:R-:W-:-:S05]  /*9200*/  PRMT R22, R151, 0x8880, RZ ;  /* 0x0000888097167816 */ /* 0x004fca00000000ff */
[----:B------:R-:W-:-:S07]  /*9210*/  IMAD R13, R22, R149, RZ ;  /* 0x00000095160d7224 */ /* 0x000fce00078e02ff */
.L_x_249:
[----:B------:R-:W-:Y:S05]  /*9220*/  BSYNC B1 ;  /* 0x0000000000017941 */ /* 0x000fea0003800000 */
.L_x_248:
        /* <DEDUP_REMOVED lines=10> */
.L_x_251:
[----:B------:R-:W-:Y:S05]  /*92d0*/  BSYNC B1 ;  /* 0x0000000000017941 */ /* 0x000fea0003800000 */
.L_x_250:
[----:B------:R-:W-:Y:S01]  /*92e0*/  @!P0 IMAD R37, R38, R150, R13 ;  /* 0x0000009626258224 */ /* 0x000fe200078e020d */
[----:B------:R-:W-:Y:S01]  /*92f0*/  ISETP.NE.AND P3, PT, R12, RZ, PT ;  /* 0x000000ff0c00720c */ /* 0x000fe20003f65270 */
[----:B------:R-:W-:Y:S03]  /*9300*/  BSSY B1, `(.L_x_252) ;  /* 0x0000007000017945 */ /* 0x000fe60003800000 */
[----:B------:R0:W-:Y:S01]  /*9310*/  @!P0 STG.E.U8 desc[UR36][R8.64+0x48], R37 ;  /* 0x0000482508008986 */ /* 0x0001e2000c101124 */
[----:B------:R-:W-:Y:S01]  /*9320*/  ISETP.LT.OR P0, PT, R0, 0x41, !P3 ;  /* 0x000000410000780c */ /* 0x000fe20005f01670 */
[----:B------:R-:W-:-:S12]  /*9330*/  @P1 BRA `(.L_x_253) ;  /* 0x00000000000c1947 */ /* 0x000fd80003800000 */
[----:B-1----:R-:W0:Y:S02]  /*9340*/  LDG.E.U8 R151, desc[UR36][R10.64+0x49] ;  /* 0x000049240a977981 */ /* 0x002e24000c1e1100 */
[----:B0-----:R-:W-:-:S05]  /*9350*/  PRMT R8, R151, 0x8880, RZ ;  /* 0x0000888097087816 */ /* 0x001fca00000000ff */
[----:B------:R-:W-:-:S07]  /*9360*/  IMAD R13, R8, R149, RZ ;  /* 0x00000095080d7224 */ /* 0x000fce00078e02ff */
.L_x_253:
[----:B------:R-:W-:Y:S05]  /*9370*/  BSYNC B1 ;  /* 0x0000000000017941 */ /* 0x000fea0003800000 */
.L_x_252:
[----:B------:R-:W-:Y:S01]  /*9380*/  @!P1 IMAD R39, R39, R150, R13 ;  /* 0x0000009627279224 */ /* 0x000fe200078e020d */
[----:B------:R-:W-:Y:S04]  /*9390*/  BSSY B1, `(.L_x_254) ;  /* 0x0000006000017945 */ /* 0x000fe80003800000 */
[----:B------:R2:W-:Y:S01]  /*93a0*/  @!P1 STG.E.U8 desc[UR36][R32.64+0x49], R39 ;  /* 0x0000492720009986 */ /* 0x0005e2000c101124 */
[----:B------:R-:W-:Y:S05]  /*93b0*/  @P0 BRA `(.L_x_255) ;  /* 0x00000000000c0947 */ /* 0x000fea0003800000 */
[----:B-1----:R-:W0:Y:S02]  /*93c0*/  LDG.E.U8 R151, desc[UR36][R6.64+0x40] ;  /* 0x0000402406977981 */ /* 0x002e24000c1e1100 */
[----:B0-----:R-:W-:-:S05]  /*93d0*/  PRMT R8, R151, 0x8880, RZ ;  /* 0x0000888097087816 */ /* 0x001fca00000000ff */
[----:B------:R-:W-:-:S07]  /*93e0*/  IMAD R13, R8, R149, RZ ;  /* 0x00000095080d7224 */ /* 0x000fce00078e02ff */
.L_x_255:
[----:B------:R-:W-:Y:S05]  /*93f0*/  BSYNC B1 ;  /* 0x0000000000017941 */ /* 0x000fea0003800000 */
.L_x_254:
[----:B------:R-:W-:Y:S01]  /*9400*/  ISETP.NE.AND P5, PT, R3, RZ, PT ;  /* 0x000000ff0300720c */ /* 0x000fe20003fa5270 */
[----:B------:R-:W-:Y:S01]  /*9410*/  @!P0 IMAD R3, R24, R150, R13 ;  /* 0x0000009618038224 */ /* 0x000fe200078e020d */
[----:B------:R-:W-:Y:S02]  /*9420*/  BSSY B1, `(.L_x_256) ;  /* 0x0000008000017945 */ /* 0x000fe40003800000 */
[C---:B------:R-:W-:Y:S02]  /*9430*/  ISETP.LT.OR P1, PT, R0.reuse, 0x49, !P5 ;  /* 0x000000490000780c */ /* 0x040fe40006f21670 */
[----:B------:R3:W-:Y:S01]  /*9440*/  @!P0 STG.E.U8 desc[UR36][R120.64+0x40], R3 ;  /* 0x0000400378008986 */ /* 0x0007e2000c101124 */
[----:B------:R-:W-:-:S13]  /*9450*/  ISETP.LT.OR P0, PT, R0, 0x42, !P3 ;  /* 0x000000420000780c */ /* 0x000fda0005f01670 */
[----:B---3--:R-:W-:Y:S05]  /*9460*/  @P0 BRA `(.L_x_257) ;  /* 0x00000000000c0947 */ /* 0x008fea0003800000 */
[----:B-1----:R-:W0:Y:S02]  /*9470*/  LDG.E.U8 R151, desc[UR36][R6.64+0x41] ;  /* 0x0000412406977981 */ /* 0x002e24000c1e1100 */
[----:B0-----:R-:W-:-:S05]  /*9480*/  PRMT R8, R151, 0x8880, RZ ;  /* 0x0000888097087816 */ /* 0x001fca00000000ff */
[----:B------:R-:W-:-:S07]  /*9490*/  IMAD R13, R8, R149, RZ ;  /* 0x00000095080d7224 */ /* 0x000fce00078e02ff */
.L_x_257:
[----:B------:R-:W-:Y:S05]  /*94a0*/  BSYNC B1 ;  /* 0x0000000000017941 */ /* 0x000fea0003800000 */
.L_x_256:
[----:B------:R-:W-:Y:S01]  /*94b0*/  @!P0 IMAD R25, R25, R150, R13 ;  /* 0x0000009619198224 */ /* 0x000fe200078e020d */
[----:B------:R-:W-:Y:S04]  /*94c0*/  BSSY B1, `(.L_x_258) ;  /* 0x0000006000017945 */ /* 0x000fe80003800000 */
[----:B------:R3:W-:Y:S01]  /*94d0*/  @!P0 STG.E.U8 desc[UR36][R120.64+0x41], R25 ;  /* 0x0000411978008986 */ /* 0x0007e2000c101124 */
[----:B------:R-:W-:Y:S05]  /*94e0*/  @P2 BRA `(.L_x_259) ;  /* 0x00000000000c2947 */ /* 0x000fea0003800000 */
[----:B-1----:R-:W0:Y:S02]  /*94f0*/  LDG.E.U8 R151, desc[UR36][R20.64+0x40] ;  /* 0x0000402414977981 */ /* 0x002e24000c1e1100 */
[----:B0-----:R-:W-:-:S05]  /*9500*/  PRMT R8, R151, 0x8880, RZ ;  /* 0x0000888097087816 */ /* 0x001fca00000000ff */
[----:B------:R-:W-:-:S07]  /*9510*/  IMAD R13, R8, R149, RZ ;  /* 0x00000095080d7224 */ /* 0x000fce00078e02ff */
.L_x_259:
[----:B------:R-:W-:Y:S05]  /*9520*/  BSYNC B1 ;  /* 0x0000000000017941 */ /* 0x000fea0003800000 */
.L_x_258:
[----:B------:R-:W-:Y:S01]  /*9530*/  @!P2 IMAD R3, R26, R150, R13 ;  /* 0x000000961a03a224 */ /* 0x000fe200078e020d */
[----:B------:R-:W-:Y:S04]  /*9540*/  BSSY B1, `(.L_x_260) ;  /* 0x0000006000017945 */ /* 0x000fe80003800000 */
[----:B------:R4:W-:Y:S01]  /*9550*/  @!P2 STG.E.U8 desc[UR36][R4.64+0x40], R3 ;  /* 0x000040030400a986 */ /* 0x0009e2000c101124 */
[----:B------:R-:W-:Y:S05]  /*9560*/  @P4 BRA `(.L_x_261) ;  /* 0x00000000000c4947 */ /* 0x000fea0003800000 */
[----:B-1----:R-:W4:Y:S02]  /*9570*/  LDG.E.U8 R151, desc[UR36][R20.64+0x41] ;  /* 0x0000412414977981 */ /* 0x002f24000c1e1100 */
[----:B----4-:R-:W-:-:S05]  /*9580*/  PRMT R4, R151, 0x8880, RZ ;  /* 0x0000888097047816 */ /* 0x010fca00000000ff */
[----:B------:R-:W-:-:S07]  /*9590*/  IMAD R13, R4, R149, RZ ;  /* 0x00000095040d7224 */ /* 0x000fce00078e02ff */
.L_x_261:
[----:B------:R-:W-:Y:S05]  /*95a0*/  BSYNC B1 ;  /* 0x0000000000017941 */ /* 0x000fea0003800000 */
.L_x_260:
[C---:B------:R-:W-:Y:S01]  /*95b0*/  ISETP.LT.OR P2, PT, R0.reuse, 0x49, !P3 ;  /* 0x000000490000780c */ /* 0x040fe20005f41670 */
[----:B------:R-:W-:Y:S01]  /*95c0*/  @!P4 IMAD R27, R27, R150, R13 ;  /* 0x000000961b1bc224 */ /* 0x000fe200078e020d */
[----:B------:R-:W-:Y:S01]  /*95d0*/  BSSY B1, `(.L_x_262) ;  /* 0x0000008000017945 */ /* 0x000fe20003800000 */
[----:B------:R-:W-:-:S03]  /*95e0*/  ISETP.LT.OR P0, PT, R0, 0x4a, !P3 ;  /* 0x0000004a0000780c */ /* 0x000fc60005f01670 */
[----:B------:R0:W-:Y:S01]  /*95f0*/  @!P4 STG.E.U8 desc[UR36][R34.64+0x41], R27 ;  /* 0x0000411b2200c986 */ /* 0x0001e2000c101124 */
[----:B----4-:R-:W-:-:S06]  /*9600*/  @!P1 IADD3 R4, P3, P4, R144, R14, R23 ;  /* 0x0000000e90049210 */ /* 0x010fcc0007c7e017 */
[----:B------:R-:W-:Y:S07]  /*9610*/  @P2 BRA `(.L_x_263) ;  /* 0x00000000000c2947 */ /* 0x000fee0003800000 */
[----:B-1----:R-:W0:Y:S02]  /*9620*/  LDG.E.U8 R151, desc[UR36][R6.64+0x48] ;  /* 0x0000482406977981 */ /* 0x002e24000c1e1100 */
[----:B0-----:R-:W-:-:S05]  /*9630*/  PRMT R8, R151, 0x8880, RZ ;  /* 0x0000888097087816 */ /* 0x001fca00000000ff */
[----:B------:R-:W-:-:S07]  /*9640*/  IMAD R13, R8, R149, RZ ;  /* 0x00000095080d7224 */ /* 0x000fce00078e02ff */
.L_x_263:
[----:B------:R-:W-:Y:S05]  /*9650*/  BSYNC B1 ;  /* 0x0000000000017941 */ /* 0x000fea0003800000 */
.L_x_262:
[----:B------:R-:W-:Y:S01]  /*9660*/  @!P2 IMAD R3, R28, R150, R13 ;  /* 0x000000961c03a224 */ /* 0x000fe200078e020d */
[----:B------:R-:W-:Y:S04]  /*9670*/  BSSY B1, `(.L_x_264) ;  /* 0x0000006000017945 */ /* 0x000fe80003800000 */
[----:B------:R4:W-:Y:S01]  /*9680*/  @!P2 STG.E.U8 desc[UR36][R120.64+0x48], R3 ;  /* 0x000048037800a986 */ /* 0x0009e2000c101124 */
[----:B------:R-:W-:Y:S05]  /*9690*/  @P0 BRA `(.L_x_265) ;  /* 0x00000000000c0947 */ /* 0x000fea0003800000 */
[----:B-1----:R-:W0:Y:S02]  /*96a0*/  LDG.E.U8 R151, desc[UR36][R6.64+0x49] ;  /* 0x0000492406977981 */ /* 0x002e24000c1e1100 */
[----:B0-----:R-:W-:-:S05]  /*96b0*/  PRMT R8, R151, 0x8880, RZ ;  /* 0x0000888097087816 */ /* 0x001fca00000000ff */
[----:B------:R-:W-:-:S07]  /*96c0*/  IMAD R13, R8, R149, RZ ;  /* 0x00000095080d7224 */ /* 0x000fce00078e02ff */
.L_x_265:
[----:B------:R-:W-:Y:S05]  /*96d0*/  BSYNC B1 ;  /* 0x0000000000017941 */ /* 0x000fea0003800000 */
.L_x_264:
[----:B------:R-:W-:Y:S01]  /*96e0*/  @!P0 IMAD R29, R29, R150, R13 ;  /* 0x000000961d1d8224 */ /* 0x000fe200078e020d */
[----:B------:R-:W-:Y:S01]  /*96f0*/  BSSY B1, `(.L_x_266) ;  /* 0x0000007000017945 */ /* 0x000fe20003800000 */
[----:B------:R-:W-:-:S03]  /*9700*/  @!P1 IADD3.X R5, R147, R15, R146, P3, P4 ;  /* 0x0000000f93059210 */ /* 0x000fc60001fe8492 */
[----:B------:R0:W-:Y:S01]  /*9710*/  @!P0 STG.E.U8 desc[UR36][R120.64+0x49], R29 ;  /* 0x0000491d78008986 */ /* 0x0001e2000c101124 */
[----:B------:R-:W-:Y:S05]  /*9720*/  @P1 BRA `(.L_x_267) ;  /* 0x00000000000c1947 */ /* 0x000fea0003800000 */
[----:B-1----:R-:W5:Y:S02]  /*9730*/  LDG.E.U8 R151, desc[UR36][R20.64+0x48] ;  /* 0x0000482414977981 */ /* 0x002f64000c1e1100 */
[----:B-----5:R-:W-:-:S05]  /*9740*/  PRMT R6, R151, 0x8880, RZ ;  /* 0x0000888097067816 */ /* 0x020fca00000000ff */
[----:B------:R-:W-:-:S07]  /*9750*/  IMAD R13, R6, R149, RZ ;  /* 0x00000095060d7224 */ /* 0x000fce00078e02ff */
.L_x_267:
[----:B------:R-:W-:Y:S05]  /*9760*/  BSYNC B1 ;  /* 0x0000000000017941 */ /* 0x000fea0003800000 */
.L_x_266:
[----:B----4-:R-:W-:Y:S01]  /*9770*/  @!P1 IMAD R3, R30, R150, R13 ;  /* 0x000000961e039224 */ /* 0x010fe200078e020d */
[----:B------:R-:W-:Y:S01]  /*9780*/  ISETP.LT.OR P0, PT, R0, 0x4a, !P5 ;  /* 0x0000004a0000780c */ /* 0x000fe20006f01670 */
[----:B------:R-:W-:Y:S03]  /*9790*/  BSSY B1, `(.L_x_268) ;  /* 0x0000006000017945 */ /* 0x000fe60003800000 */
[----:B------:R4:W-:Y:S09]  /*97a0*/  @!P1 STG.E.U8 desc[UR36][R4.64+0x48], R3 ;  /* 0x0000480304009986 */ /* 0x0009f2000c101124 */
[----:B------:R-:W-:Y:S05]  /*97b0*/  @P0 BRA `(.L_x_269) ;  /* 0x00000000000c0947 */ /* 0x000fea0003800000 */
[----:B-1----:R-:W5:Y:S02]  /*97c0*/  LDG.E.U8 R151, desc[UR36][R20.64+0x49] ;  /* 0x0000492414977981 */ /* 0x002f64000c1e1100 */
[----:B-----5:R-:W-:-:S05]  /*97d0*/  PRMT R0, R151, 0x8880, RZ ;  /* 0x0000888097007816 */ /* 0x020fca00000000ff */
[----:B------:R-:W-:-:S07]  /*97e0*/  IMAD R13, R0, R149, RZ ;  /* 0x00000095000d7224 */ /* 0x000fce00078e02ff */
.L_x_269:
[----:B------:R-:W-:Y:S05]  /*97f0*/  BSYNC B1 ;  /* 0x0000000000017941 */ /* 0x000fea0003800000 */
.L_x_268:
[----:B------:R-:W-:Y:S01]  /*9800*/  IMAD R13, R31, R150, R13 ;  /* 0x000000961f0d7224 */ /* 0x000fe200078e020d */
[----:B------:R-:W-:Y:S06]  /*9810*/  @P0 BRA `(.L_x_270) ;  /* 0x0000002000c00947 */ /* 0x000fec0003800000 */
[----:B----4-:R-:W-:-:S04]  /*9820*/  IADD3 R4, P0, P1, R144, R14, R23 ;  /* 0x0000000e90047210 */ /* 0x010fc8000791e017 */
[----:B------:R-:W-:-:S05]  /*9830*/  IADD3.X R5, R147, R15, R146, P0, P1 ;  /* 0x0000000f93057210 */ /* 0x000fca00007e2492 */
[----:B------:R4:W-:Y:S01]  /*9840*/  STG.E.U8 desc[UR36][R4.64+0x49], R13 ;  /* 0x0000490d04007986 */ /* 0x0009e2000c101124 */
[----:B------:R-:W-:Y:S05]  /*9850*/  BRA `(.L_x_270) ;  /* 0x0000002000b07947 */ /* 0x000fea0003800000 */
.L_x_29:
[----:B------:R-:W-:Y:S01]  /*9860*/  ULDC.64 UR4, c[0x0][0x5c0] ;  /* 0x0001700000047ab9 */ /* 0x000fe20000000a00 */
[----:B------:R-:W-:Y:S01]  /*9870*/  ISETP.GE.AND P5, PT, R3, 0x109, PT ;  /* 0x000001090300780c */ /* 0x000fe20003fa6270 */
[----:B------:R-:W-:Y:S01]  /*9880*/  IMAD R5, R175, 0x78, RZ ;  /* 0x00000078af057824 */ /* 0x000fe200078e02ff */
[----:B------:R-:W-:Y:S02]  /*9890*/  IADD3 R12, P0, R14, UR4, RZ ;  /* 0x000000040e0c7c10 */ /* 0x000fe4000ff1e0ff */
[----:B------:R-:W-:Y:S02]  /*98a0*/  ISETP.LT.OR P4, PT, R0, 0xa, !P5 ;  /* 0x0000000a0000780c */ /* 0x000fe40006f81670 */
[----:B------:R-:W-:Y:S02]  /*98b0*/  IADD3.X R13, R11, UR5, RZ, P0, !PT ;  /* 0x000000050b0d7c10 */ /* 0x000fe400087fe4ff */
[----:B------:R-:W-:Y:S02]  /*98c0*/  IADD3 R176, P0, R144, R12, RZ ;  /* 0x0000000c90b07210 */ /* 0x000fe40007f1e0ff */
[----:B------:R-:W-:-:S02]  /*98d0*/  ISETP.LT.OR P3, PT, R0, 0x12, !P5 ;  /* 0x000000120000780c */ /* 0x000fc40006f61670 */
[----:B------:R-:W-:Y:S01]  /*98e0*/  ISETP.LT.OR P2, PT, R0, 0x19, !P5 ;  /* 0x000000190000780c */ /* 0x000fe20006f41670 */
[----:B------:R-:W-:Y:S01]  /*98f0*/  IMAD.X R177, R147, 0x1, R13, P0 ;  /* 0x0000000193b17824 */ /* 0x000fe200000e060d */
[----:B------:R-:W-:Y:S01]  /*9900*/  LOP3.LUT R154, R154, 0xfffffff7, RZ, 0xc0, !PT ;  /* 0xfffffff79a9a7812 */ /* 0x000fe200078ec0ff */
[----:B------:R-:W-:-:S04]  /*9910*/  IMAD.WIDE.U32 R180, R174, 0x78, R176 ;  /* 0x00000078aeb47825 */ /* 0x000fc800078e00b0 */
[----:B------:R-:W-:Y:S01]  /*9920*/  IMAD.IADD R181, R181, 0x1, R5 ;  /* 0x00000001b5b57824 */ /* 0x000fe200078e0205 */
[----:B------:R-:W-:Y:S01]  /*9930*/  @!P4 IADD3 R178, P0, P1, R144, R180, R145 ;  /* 0x000000b490b2c210 */ /* 0x000fe2000791e091 */
[----:B------:R-:W-:Y:S02]  /*9940*/  IMAD.WIDE.U32 R174, R174, 0x78, R176 ;  /* 0x00000078aeae7825 */ /* 0x000fe400078e00b0 */
[----:B------:R-:W-:Y:S02]  /*9950*/  @P3 LOP3.LUT R154, R154, 0x8, RZ, 0xfc, !PT ;  /* 0x000000089a9a3812 */ /* 0x000fe400078efcff */
[----:B------:R-:W-:Y:S01]  /*9960*/  @!P4 IADD3.X R179, R147, R181, R148, P0, P1 ;  /* 0x000000b593b3c210 */ /* 0x000fe200007e2494 */
[----:B------:R-:W-:Y:S01]  /*9970*/  IMAD.IADD R175, R5, 0x1, R175 ;  /* 0x0000000105af7824 */ /* 0x000fe200078e02af */
[----:B------:R-:W-:Y:S02]  /*9980*/  @!P3 IADD3 R172, P0, P1, R144, R174, R145 ;  /* 0x000000ae90acb210 */ /* 0x000fe4000791e091 */
[----:B------:R-:W-:-:S02]  /*9990*/  LOP3.LUT R154, R154, 0xffffffef, RZ, 0xc0, !PT ;  /* 0xffffffef9a9a7812 */ /* 0x000fc400078ec0ff */
[CCC-:B------:R-:W-:Y:S02]  /*99a0*/  @!P3 IADD3.X R173, R147.reuse, R175.reuse, R148.reuse, P0, P1 ;  /* 0x000000af93adb210 */ /* 0x1c0fe400007e2494 */
[----:B------:R-:W-:Y:S02]  /*99b0*/  @!P2 IADD3 R170, P0, P1, R144, R174, R145 ;  /* 0x000000ae90aaa210 */ /* 0x000fe4000791e091 */
[----:B------:R-:W-:Y:S02]  /*99c0*/  @P2 LOP3.LUT R154, R154, 0x10, RZ, 0xfc, !PT ;  /* 0x000000109a9a2812 */ /* 0x000fe400078efcff */
[----:B------:R-:W-:Y:S02]  /*99d0*/  @!P2 IADD3.X R171, R147, R175, R148, P0, P1 ;  /* 0x000000af93aba210 */ /* 0x000fe400007e2494 */
[----:B------:R-:W-:Y:S02]  /*99e0*/  ISETP.LT.OR P2, PT, R0, 0x1a, !P5 ;  /* 0x0000001a0000780c */ /* 0x000fe40006f41670 */
[----:B------:R-:W-:-:S02]  /*99f0*/  LOP3.LUT R154, R154, 0xfffffffb, RZ, 0xc0, !PT ;  /* 0xfffffffb9a9a7812 */ /* 0x000fc400078ec0ff */
[C---:B------:R-:W-:Y:S02]  /*9a00*/  ISETP.GE.AND P4, PT, R3.reuse, 0x1, PT ;  /* 0x000000010300780c */ /* 0x040fe40003f86270 */
[----:B------:R-:W-:Y:S02]  /*9a10*/  ISETP.GE.AND P3, PT, R3, 0x9, PT ;  /* 0x000000090300780c */ /* 0x000fe40003f66270 */
[----:B------:R-:W-:-:S05]  /*9a20*/  P2R R22, PR, RZ, 0x10 ;  /* 0x00000010ff167803 */ /* 0x000fca0000000000 */
[----:B------:R-:W-:Y:S02]  /*9a30*/  @!P2 IADD3 R168, P0, P1, R144, R174, R145 ;  /* 0x000000ae90a8a210 */ /* 0x000fe4000791e091 */
[----:B------:R-:W-:Y:S02]  /*9a40*/  @P2 LOP3.LUT R154, R154, 0x4, RZ, 0xfc, !PT ;  /* 0x000000049a9a2812 */ /* 0x000fe400078efcff */
[----:B------:R-:W-:Y:S02]  /*9a50*/  @!P2 IADD3.X R169, R147, R175, R148, P0, P1 ;  /* 0x000000af93a9a210 */ /* 0x000fe400007e2494 */
[----:B------:R-:W-:Y:S02]  /*9a60*/  ISETP.LT.OR P2, PT, R0, 0x21, !P5 ;  /* 0x000000210000780c */ /* 0x000fe40006f41670 */
[----:B------:R-:W-:-:S11]  /*9a70*/  LOP3.LUT R154, R154, 0xfffffdff, RZ, 0xc0, !PT ;  /* 0xfffffdff9a9a7812 */ /* 0x000fd600078ec0ff */
        /* <DEDUP_REMOVED lines=59> */
[C---:B------:R-:W-:Y:S02]  /*9e30*/  ISETP.GE.AND P2, PT, R3.reuse, 0x81, PT ;  /* 0x000000810300780c */ /* 0x040fe40003f46270 */
[----:B------:R-:W-:-:S09]  /*9e40*/  ISETP.GE.AND P1, PT, R3, 0x89, PT ;  /* 0x000000890300780c */ /* 0x000fd20003f26270 */
[----:B------:R-:W-:-:S05]  /*9e50*/  @!P0 IMAD R155, R136, R150, RZ ;  /* 0x00000096889b8224 */ /* 0x000fca00078e02ff */
[----:B------:R0:W-:Y:S01]  /*9e60*/  @!P0 STG.E.U8 desc[UR36][R12.64], R155 ;  /* 0x0000009b0c008986 */ /* 0x0001e2000c101124 */
[----:B------:R-:W-:-:S13]  /*9e70*/  ISETP.LT.OR P0, PT, R0, 0x2, !P4 ;  /* 0x000000020000780c */ /* 0x000fda0006701670 */
[----:B------:R-:W-:-:S05]  /*9e80*/  @!P0 IMAD R137, R137, R150, RZ ;  /* 0x0000009689898224 */ /* 0x000fca00078e02ff */
[----:B------:R2:W-:Y:S01]  /*9e90*/  @!P0 STG.E.U8 desc[UR36][R12.64+0x1], R137 ;  /* 0x000001890c008986 */ /* 0x0005e2000c101124 */
[----:B------:R-:W-:-:S13]  /*9ea0*/  ISETP.LT.OR P0, PT, R0, 0x1, !P3 ;  /* 0x000000010000780c */ /* 0x000fda0005f01670 */
[----:B------:R-:W-:-:S05]  /*9eb0*/  @!P0 IMAD R183, R138, R150, RZ ;  /* 0x000000968ab78224 */ /* 0x000fca00078e02ff */
[----:B------:R-:W-:Y:S01]  /*9ec0*/  @!P0 STG.E.U8 desc[UR36][R176.64], R183 ;  /* 0x000000b7b0008986 */ /* 0x000fe2000c101124 */
[----:B------:R-:W-:-:S13]  /*9ed0*/  ISETP.LT.OR P0, PT, R0, 0x2, !P3 ;  /* 0x000000020000780c */ /* 0x000fda0005f01670 */
[----:B------:R-:W-:-:S05]  /*9ee0*/  @!P0 IMAD R139, R139, R150, RZ ;  /* 0x000000968b8b8224 */ /* 0x000fca00078e02ff */
[----:B------:R3:W-:Y:S01]  /*9ef0*/  @!P0 STG.E.U8 desc[UR36][R176.64+0x1], R139 ;  /* 0x0000018bb0008986 */ /* 0x0007e2000c101124 */
[----:B------:R-:W-:-:S13]  /*9f00*/  ISETP.LT.OR P0, PT, R0, 0x9, !P4 ;  /* 0x000000090000780c */ /* 0x000fda0006701670 */
[----:B0-----:R-:W-:-:S05]  /*9f10*/  @!P0 IMAD R155, R140, R150, RZ ;  /* 0x000000968c9b8224 */ /* 0x001fca00078e02ff */
[----:B------:R-:W-:Y:S01]  /*9f20*/  @!P0 STG.E.U8 desc[UR36][R12.64+0x8], R155 ;  /* 0x0000089b0c008986 */ /* 0x000fe2000c101124 */
[----:B------:R-:W-:-:S13]  /*9f30*/  ISETP.LT.OR P0, PT, R0, 0xa, !P4 ;  /* 0x0000000a0000780c */ /* 0x000fda0006701670 */
[----:B------:R-:W-:-:S05]  /*9f40*/  @!P0 IMAD R141, R141, R150, RZ ;  /* 0x000000968d8d8224 */ /* 0x000fca00078e02ff */
[----:B------:R0:W-:Y:S01]  /*9f50*/  @!P0 STG.E.U8 desc[UR36][R12.64+0x9], R141 ;  /* 0x0000098d0c008986 */ /* 0x0001e2000c101124 */
[----:B------:R-:W-:-:S13]  /*9f60*/  ISETP.LT.OR P0, PT, R0, 0x9, !P3 ;  /* 0x000000090000780c */ /* 0x000fda0005f01670 */
[----:B--2---:R-:W-:-:S05]  /*9f70*/  @!P0 IMAD R137, R142, R150, RZ ;  /* 0x000000968e898224 */ /* 0x004fca00078e02ff */
[----:B------:R2:W-:Y:S01]  /*9f80*/  @!P0 STG.E.U8 desc[UR36][R176.64+0x8], R137 ;  /* 0x00000889b0008986 */ /* 0x0005e2000c101124 */
[----:B------:R-:W-:-:S13]  /*9f90*/  ISETP.LT.OR P0, PT, R0, 0xa, !P3 ;  /* 0x0000000a0000780c */ /* 0x000fda0005f01670 */
[----:B------:R-:W-:-:S05]  /*9fa0*/  @!P0 IMAD R143, R143, R150, RZ ;  /* 0x000000968f8f8224 */ /* 0x000fca00078e02ff */
[----:B------:R4:W-:Y:S01]  /*9fb0*/  @!P0 STG.E.U8 desc[UR36][R176.64+0x9], R143 ;  /* 0x0000098fb0008986 */ /* 0x0009e2000c101124 */
[----:B------:R-:W-:-:S13]  /*9fc0*/  ISETP.LT.OR P0, PT, R0, 0x1, !P2 ;  /* 0x000000010000780c */ /* 0x000fda0005701670 */
[----:B---3--:R-:W-:-:S05]  /*9fd0*/  @!P0 IMAD R139, R128, R150, RZ ;  /* 0x00000096808b8224 */ /* 0x008fca00078e02ff */
[----:B------:R3:W-:Y:S01]  /*9fe0*/  @!P0 STG.E.U8 desc[UR36][R180.64], R139 ;  /* 0x0000008bb4008986 */ /* 0x0007e2000c101124 */
[----:B------:R-:W-:-:S13]  /*9ff0*/  ISETP.LT.OR P0, PT, R0, 0x2, !P2 ;  /* 0x000000020000780c */ /* 0x000fda0005701670 */
[----:B0-----:R-:W-:Y:S02]  /*a000*/  @!P0 IMAD R141, R129, R150, RZ ;  /* 0x00000096818d8224 */ /* 0x001fe400078e02ff */
[----:B------:R-:W-:Y:S02]  /*a010*/  @!P0 IMAD.MOV.U32 R136, RZ, RZ, R180 ;  /* 0x000000ffff888224 */ /* 0x000fe400078e00b4 */
[----:B--2---:R-:W-:-:S05]  /*a020*/  @!P0 IMAD.MOV.U32 R137, RZ, RZ, R181 ;  /* 0x000000ffff898224 */ /* 0x004fca00078e00b5 */
[----:B------:R0:W-:Y:S01]  /*a030*/  @!P0 STG.E.U8 desc[UR36][R136.64+0x1], R141 ;  /* 0x0000018d88008986 */ /* 0x0001e2000c101124 */
[----:B------:R-:W-:-:S13]  /*a040*/  ISETP.LT.OR P0, PT, R0, 0x1, !P1 ;  /* 0x000000010000780c */ /* 0x000fda0004f01670 */
[----:B------:R-:W-:Y:S01]  /*a050*/  @!P0 IADD3 R128, P6, R144, R180, RZ ;  /* 0x000000b490808210 */ /* 0x000fe20007fde0ff */
[----:B----4-:R-:W-:-:S04]  /*a060*/  @!P0 IMAD R143, R130, R150, RZ ;  /* 0x00000096828f8224 */ /* 0x010fc800078e02ff */
[----:B------:R-:W-:-:S05]  /*a070*/  @!P0 IMAD.X R129, R181, 0x1, R147, P6 ;  /* 0x00000001b5818824 */ /* 0x000fca00030e0693 */
[----:B------:R2:W-:Y:S01]  /*a080*/  @!P0 STG.E.U8 desc[UR36][R128.64], R143 ;  /* 0x0000008f80008986 */ /* 0x0005e2000c101124 */
[----:B------:R-:W-:-:S13]  /*a090*/  ISETP.LT.OR P0, PT, R0, 0x2, !P1 ;  /* 0x000000020000780c */ /* 0x000fda0004f01670 */
[----:B------:R-:W-:Y:S01]  /*a0a0*/  @!P0 IADD3 R138, P6, R144, R180, RZ ;  /* 0x000000b4908a8210 */ /* 0x000fe20007fde0ff */
[----:B------:R-:W-:-:S04]  /*a0b0*/  @!P0 IMAD R155, R131, R150, RZ ;  /* 0x00000096839b8224 */ /* 0x000fc800078e02ff */
[----:B---3--:R-:W-:-:S05]  /*a0c0*/  @!P0 IMAD.X R139, R181, 0x1, R147, P6 ;  /* 0x00000001b58b8824 */ /* 0x008fca00030e0693 */
[----:B------:R-:W-:Y:S01]  /*a0d0*/  @!P0 STG.E.U8 desc[UR36][R138.64+0x1], R155 ;  /* 0x0000019b8a008986 */ /* 0x000fe2000c101124 */
[----:B------:R-:W-:-:S13]  /*a0e0*/  ISETP.LT.OR P0, PT, R0, 0x9, !P2 ;  /* 0x000000090000780c */ /* 0x000fda0005701670 */
[----:B0-----:R-:W-:Y:S02]  /*a0f0*/  @!P0 IMAD R137, R132, R150, RZ ;  /* 0x0000009684898224 */ /* 0x001fe400078e02ff */
[----:B--2---:R-:W-:Y:S02]  /*a100*/  @!P0 IMAD.MOV.U32 R128, RZ, RZ, R180 ;  /* 0x000000ffff808224 */ /* 0x004fe400078e00b4 */
[----:B------:R-:W-:-:S05]  /*a110*/  @!P0 IMAD.MOV.U32 R129, RZ, RZ, R181 ;  /* 0x000000ffff818224 */ /* 0x000fca00078e00b5 */
[----:B------:R0:W-:Y:S01]  /*a120*/  @!P0 STG.E.U8 desc[UR36][R128.64+0x8], R137 ;  /* 0x0000088980008986 */ /* 0x0001e2000c101124 */
[----:B------:R-:W-:-:S13]  /*a130*/  ISETP.LT.OR P0, PT, R0, 0xa, !P2 ;  /* 0x0000000a0000780c */ /* 0x000fda0005701670 */
[----:B------:R-:W-:Y:S02]  /*a140*/  @!P0 IMAD R141, R133, R150, RZ ;  /* 0x00000096858d8224 */ /* 0x000fe400078e02ff */
[----:B0-----:R-:W-:Y:S02]  /*a150*/  @!P0 IMAD.MOV.U32 R128, RZ, RZ, R180 ;  /* 0x000000ffff808224 */ /* 0x001fe400078e00b4 */
[----:B------:R-:W-:-:S05]  /*a160*/  @!P0 IMAD.MOV.U32 R129, RZ, RZ, R181 ;  /* 0x000000ffff818224 */ /* 0x000fca00078e00b5 */
[----:B------:R0:W-:Y:S01]  /*a170*/  @!P0 STG.E.U8 desc[UR36][R128.64+0x9], R141 ;  /* 0x0000098d80008986 */ /* 0x0001e2000c101124 */
[----:B------:R-:W-:-:S13]  /*a180*/  ISETP.LT.OR P0, PT, R0, 0x9, !P1 ;  /* 0x000000090000780c */ /* 0x000fda0004f01670 */
[----:B------:R-:W-:Y:S01]  /*a190*/  @!P0 IADD3 R130, P6, R144, R180, RZ ;  /* 0x000000b490828210 */ /* 0x000fe20007fde0ff */
[----:B------:R-:W-:-:S04]  /*a1a0*/  @!P0 IMAD R139, R134, R150, RZ ;  /* 0x00000096868b8224 */ /* 0x000fc800078e02ff */
[----:B------:R-:W-:-:S05]  /*a1b0*/  @!P0 IMAD.X R131, R181, 0x1, R147, P6 ;  /* 0x00000001b5838824 */ /* 0x000fca00030e0693 */
[----:B------:R-:W-:Y:S01]  /*a1c0*/  @!P0 STG.E.U8 desc[UR36][R130.64+0x8], R139 ;  /* 0x0000088b82008986 */ /* 0x000fe2000c101124 */
[----:B------:R-:W-:-:S13]  /*a1d0*/  ISETP.LT.OR P0, PT, R0, 0xa, !P1 ;  /* 0x0000000a0000780c */ /* 0x000fda0004f01670 */
[----:B------:R-:W-:Y:S01]  /*a1e0*/  @!P0 IADD3 R132, P6, R144, R180, RZ ;  /* 0x000000b490848210 */ /* 0x000fe20007fde0ff */
[----:B------:R-:W-:-:S04]  /*a1f0*/  @!P0 IMAD R135, R135, R150, RZ ;  /* 0x0000009687878224 */ /* 0x000fc800078e02ff */
[----:B------:R-:W-:-:S05]  /*a200*/  @!P0 IMAD.X R133, R181, 0x1, R147, P6 ;  /* 0x00000001b5858824 */ /* 0x000fca00030e0693 */
[----:B------:R2:W-:Y:S01]  /*a210*/  @!P0 STG.E.U8 desc[UR36][R132.64+0x9], R135 ;  /* 0x0000098784008986 */ /* 0x0005e2000c101124 */
[----:B------:R-:W-:-:S05]  /*a220*/  IADD3 R180, P0, R145, R180, RZ ;  /* 0x000000b491b47210 */ /* 0x000fca0007f1e0ff */
[----:B------:R-:W-:Y:S01]  /*a230*/  IMAD.X R181, R181, 0x1, R148, P0 ;  /* 0x00000001b5b57824 */ /* 0x000fe200000e0694 */
[----:B------:R-:W-:-:S04]  /*a240*/  ISETP.GE.AND P0, PT, R3, 0x101, PT ;  /* 0x000001010300780c */ /* 0x000fc80003f06270 */
[----:B------:R-:W-:-:S13]  /*a250*/  ISETP.LT.OR P6, PT, R0, 0x1, !P0 ;  /* 0x000000010000780c */ /* 0x000fda00047c1670 */
[----:B------:R-:W-:-:S05]  /*a260*/  @!P6 IMAD R3, R120, R150, RZ ;  /* 0x000000967803e224 */ /* 0x000fca00078e02ff */
        /* <DEDUP_REMOVED lines=8> */
[----:B--2---:R-:W-:-:S04]  /*a2f0*/  @!P6 IMAD R133, R122, R150, RZ ;  /* 0x000000967a85e224 */ /* 0x004fc800078e02ff */
[----:B------:R-:W-:-:S05]  /*a300*/  @!P6 IMAD.X R121, R181, 0x1, R147, P4 ;  /* 0x00000001b579e824 */ /* 0x000fca00020e0693 */
[----:B------:R2:W-:Y:S01]  /*a310*/  @!P6 STG.E.U8 desc[UR36][R120.64], R133 ;  /* 0x000000857800e986 */ /* 0x0005e2000c101124 */
[----:B------:R-:W-:-:S13]  /*a320*/  ISETP.LT.OR P6, PT, R0, 0x2, !P5 ;  /* 0x000000020000780c */ /* 0x000fda0006fc1670 */
[----:B------:R-:W-:Y:S01]  /*a330*/  @!P6 IADD3 R130, P4, R180, R144, RZ ;  /* 0x00000090b482e210 */ /* 0x000fe20007f9e0ff */
[----:B---3--:R-:W-:-:S04]  /*a340*/  @!P6 IMAD R3, R123, R150, RZ ;  /* 0x000000967b03e224 */ /* 0x008fc800078e02ff */
[----:B------:R-:W-:-:S05]  /*a350*/  @!P6 IMAD.X R131, R181, 0x1, R147, P4 ;  /* 0x00000001b583e824 */ /* 0x000fca00020e0693 */
[----:B------:R-:W-:Y:S01]  /*a360*/  @!P6 STG.E.U8 desc[UR36][R130.64+0x1], R3 ;  /* 0x000001038200e986 */ /* 0x000fe2000c101124 */
[----:B------:R-:W-:-:S13]  /*a370*/  ISETP.LT.OR P6, PT, R0, 0x9, !P0 ;  /* 0x000000090000780c */ /* 0x000fda00047c1670 */
[----:B0-----:R-:W-:Y:S01]  /*a380*/  @!P6 IMAD R129, R124, R150, RZ ;  /* 0x000000967c81e224 */ /* 0x001fe200078e02ff */
[----:B------:R-:W-:Y:S01]  /*a390*/  P2R R124, PR, RZ, 0x1 ;  /* 0x00000001ff7c7803 */ /* 0x000fe20000000000 */
[----:B--2---:R-:W-:Y:S02]  /*a3a0*/  @!P6 IMAD.MOV.U32 R120, RZ, RZ, R180 ;  /* 0x000000ffff78e224 */ /* 0x004fe400078e00b4 */
[----:B------:R-:W-:-:S05]  /*a3b0*/  @!P6 IMAD.MOV.U32 R121, RZ, RZ, R181 ;  /* 0x000000ffff79e224 */ /* 0x000fca00078e00b5 */
[----:B------:R0:W-:Y:S01]  /*a3c0*/  @!P6 STG.E.U8 desc[UR36][R120.64+0x8], R129 ;  /* 0x000008817800e986 */ /* 0x0001e2000c101124 */
[C---:B------:R-:W-:Y:S02]  /*a3d0*/  ISETP.LT.OR P6, PT, R0.reuse, 0xa, !P0 ;  /* 0x0000000a0000780c */ /* 0x040fe400047c1670 */
[----:B------:R-:W-:-:S11]  /*a3e0*/  ISETP.LT.OR P0, PT, R0, 0xa, !P5 ;  /* 0x0000000a0000780c */ /* 0x000fd60006f01670 */
[-C--:B------:R-:W-:Y:S02]  /*a3f0*/  @!P6 IMAD R125, R125, R150.reuse, RZ ;  /* 0x000000967d7de224 */ /* 0x080fe400078e02ff */
[----:B0-----:R-:W-:Y:S02]  /*a400*/  @!P6 IMAD.MOV.U32 R120, RZ, RZ, R180 ;  /* 0x000000ffff78e224 */ /* 0x001fe400078e00b4 */
[----:B------:R-:W-:Y:S02]  /*a410*/  @!P6 IMAD.MOV.U32 R121, RZ, RZ, R181 ;  /* 0x000000ffff79e224 */ /* 0x000fe400078e00b5 */
[----:B------:R-:W-:-:S03]  /*a420*/  @!P0 IMAD R127, R127, R150, RZ ;  /* 0x000000967f7f8224 */ /* 0x000fc600078e02ff */
[----:B------:R0:W-:Y:S01]  /*a430*/  @!P6 STG.E.U8 desc[UR36][R120.64+0x9], R125 ;  /* 0x0000097d7800e986 */ /* 0x0001e2000c101124 */
[C---:B------:R-:W-:Y:S02]  /*a440*/  ISETP.LT.OR P6, PT, R0.reuse, 0x9, !P5 ;  /* 0x000000090000780c */ /* 0x040fe40006fc1670 */
[----:B------:R-:W-:-:S11]  /*a450*/  ISETP.LT.OR P5, PT, R0, 0x11, !P5 ;  /* 0x000000110000780c */ /* 0x000fd60006fa1670 */
[----:B------:R-:W-:Y:S01]  /*a460*/  @!P6 IADD3 R122, P4, R180, R144, RZ ;  /* 0x00000090b47ae210 */ /* 0x000fe20007f9e0ff */
[----:B------:R-:W-:-:S04]  /*a470*/  @!P6 IMAD R3, R126, R150, RZ ;  /* 0x000000967e03e224 */ /* 0x000fc800078e02ff */
[----:B------:R-:W-:Y:S01]  /*a480*/  @!P6 IMAD.X R123, R181, 0x1, R147, P4 ;  /* 0x00000001b57be824 */ /* 0x000fe200020e0693 */
[----:B------:R-:W-:-:S04]  /*a490*/  ISETP.NE.AND P4, PT, R22, RZ, PT ;  /* 0x000000ff1600720c */ /* 0x000fc80003f85270 */
[----:B------:R2:W-:Y:S01]  /*a4a0*/  @!P6 STG.E.U8 desc[UR36][R122.64+0x8], R3 ;  /* 0x000008037a00e986 */ /* 0x0005e2000c101124 */
[----:B------:R-:W-:Y:S02]  /*a4b0*/  ISETP.LT.OR P6, PT, R0, 0x11, !P4 ;  /* 0x000000110000780c */ /* 0x000fe400067c1670 */
[----:B------:R-:W-:Y:S01]  /*a4c0*/  P2R R22, PR, RZ, 0x10 ;  /* 0x00000010ff167803 */ /* 0x000fe20000000000 */
[----:B------:R-:W-:Y:S10]  /*a4d0*/  @!P0 STG.E.U8 desc[UR36][R178.64+0x9], R127 ;  /* 0x0000097fb2008986 */ /* 0x000ff4000c101124 */
        /* <DEDUP_REMOVED lines=10> */
[----:B------:R-:W-:Y:S01]  /*a580*/  @!P6 STG.E.U8 desc[UR36][R176.64+0x11], R115 ;  /* 0x00001173b000e986 */ /* 0x000fe2000c101124 */
        /* <DEDUP_REMOVED lines=10> */
[----:B------:R-:W-:-:S05]  /*a630*/  @!P6 IMAD R119, R119, R150, RZ ;  /* 0x000000967777e224 */ /* 0x000fca00078e02ff */
[----:B------:R4:W-:Y:S01]  /*a640*/  @!P6 STG.E.U8 desc[UR36][R176.64+0x19], R119 ;  /* 0x00001977b000e986 */ /* 0x0009e2000c101124 */
[----:B------:R-:W-:-:S13]  /*a650*/  ISETP.LT.OR P6, PT, R0, 0x11, !P2 ;  /* 0x000000110000780c */ /* 0x000fda00057c1670 */
[----:B0-----:R-:W-:-:S05]  /*a660*/  @!P6 IMAD R3, R104, R150, RZ ;  /* 0x000000966803e224 */ /* 0x001fca00078e02ff */
[----:B------:R0:W-:Y:S01]  /*a670*/  @!P6 STG.E.U8 desc[UR36][R174.64+0x10], R3 ;  /* 0x00001003ae00e986 */ /* 0x0001e2000c101124 */
[----:B------:R-:W-:-:S13]  /*a680*/  ISETP.LT.OR P6, PT, R0, 0x12, !P2 ;  /* 0x000000120000780c */ /* 0x000fda00057c1670 */
[----:B--2---:R-:W-:Y:S02]  /*a690*/  @!P6 IMAD R117, R105, R150, RZ ;  /* 0x000000966975e224 */ /* 0x004fe400078e02ff */
[----:B------:R-:W-:Y:S02]  /*a6a0*/  @!P6 IMAD.MOV.U32 R112, RZ, RZ, R174 ;  /* 0x000000ffff70e224 */ /* 0x000fe400078e00ae */
[----:B---3--:R-:W-:-:S05]  /*a6b0*/  @!P6 IMAD.MOV.U32 R113, RZ, RZ, R175 ;  /* 0x000000ffff71e224 */ /* 0x008fca00078e00af */
        /* <DEDUP_REMOVED lines=8> */
[----:B0-----:R-:W-:-:S04]  /*a740*/  @!P6 IMAD R3, R107, R150, RZ ;  /* 0x000000966b03e224 */ /* 0x001fc800078e02ff */
[----:B------:R-:W-:-:S05]  /*a750*/  @!P6 IMAD.X R115, R175, 0x1, R147, P0 ;  /* 0x00000001af73e824 */ /* 0x000fca00000e0693 */
[----:B------:R-:W-:Y:S01]  /*a760*/  @!P6 STG.E.U8 desc[UR36][R114.64+0x11], R3 ;  /* 0x000011037200e986 */ /* 0x000fe2000c101124 */
[----:B------:R-:W-:-:S13]  /*a770*/  ISETP.LT.OR P6, PT, R0, 0x19, !P2 ;  /* 0x000000190000780c */ /* 0x000fda00057c1670 */
[----:B--2---:R-:W-:Y:S02]  /*a780*/  @!P6 IMAD R113, R108, R150, RZ ;  /* 0x000000966c71e224 */ /* 0x004fe400078e02ff */
[----:B---3--:R-:W-:Y:S02]  /*a790*/  @!P6 IMAD.MOV.U32 R104, RZ, RZ, R174 ;  /* 0x000000ffff68e224 */ /* 0x008fe400078e00ae */
[----:B------:R-:W-:-:S05]  /*a7a0*/  @!P6 IMAD.MOV.U32 R105, RZ, RZ, R175 ;  /* 0x000000ffff69e224 */ /* 0x000fca00078e00af */
[----:B------:R0:W-:Y:S01]  /*a7b0*/  @!P6 STG.E.U8 desc[UR36][R104.64+0x18], R113 ;  /* 0x000018716800e986 */ /* 0x0001e2000c101124 */
[----:B------:R-:W-:-:S13]  /*a7c0*/  ISETP.LT.OR P6, PT, R0, 0x1a, !P2 ;  /* 0x0000001a0000780c */ /* 0x000fda00057c1670 */
[----:B------:R-:W-:Y:S02]  /*a7d0*/  @!P6 IMAD R117, R109, R150, RZ ;  /* 0x000000966d75e224 */ /* 0x000fe400078e02ff */
[----:B0-----:R-:W-:Y:S02]  /*a7e0*/  @!P6 IMAD.MOV.U32 R104, RZ, RZ, R174 ;  /* 0x000000ffff68e224 */ /* 0x001fe400078e00ae */
[----:B------:R-:W-:-:S05]  /*a7f0*/  @!P6 IMAD.MOV.U32 R105, RZ, RZ, R175 ;  /* 0x000000ffff69e224 */ /* 0x000fca00078e00af */
[----:B------:R-:W-:Y:S01]  /*a800*/  @!P6 STG.E.U8 desc[UR36][R104.64+0x19], R117 ;  /* 0x000019756800e986 */ /* 0x000fe2000c101124 */
[----:B------:R-:W-:-:S13]  /*a810*/  ISETP.LT.OR P6, PT, R0, 0x19, !P1 ;  /* 0x000000190000780c */ /* 0x000fda0004fc1670 */
[----:B------:R-:W-:Y:S01]  /*a820*/  @!P6 IADD3 R106, P0, R144, R174, RZ ;  /* 0x000000ae906ae210 */ /* 0x000fe20007f1e0ff */
[----:B------:R-:W-:-:S04]  /*a830*/  @!P6 IMAD R3, R110, R150, RZ ;  /* 0x000000966e03e224 */ /* 0x000fc800078e02ff */
[----:B------:R-:W-:-:S05]  /*a840*/  @!P6 IMAD.X R107, R175, 0x1, R147, P0 ;  /* 0x00000001af6be824 */ /* 0x000fca00000e0693 */
[----:B------:R0:W-:Y:S01]  /*a850*/  @!P6 STG.E.U8 desc[UR36][R106.64+0x18], R3 ;  /* 0x000018036a00e986 */ /* 0x0001e2000c101124 */
[----:B------:R-:W-:Y:S01]  /*a860*/  ISETP.LT.OR P6, PT, R0, 0x1a, !P1 ;  /* 0x0000001a0000780c */ /* 0x000fe20004fc1670 */
[----:B0-----:R-:W-:-:S12]  /*a870*/  @!P5 IMAD R107, R98, R150, RZ ;  /* 0x00000096626bd224 */ /* 0x001fd800078e02ff */
[----:B------:R-:W-:Y:S01]  /*a880*/  @!P6 IADD3 R108, P0, R144, R174, RZ ;  /* 0x000000ae906ce210 */ /* 0x000fe20007f1e0ff */
[----:B------:R-:W-:-:S04]  /*a890*/  @!P6 IMAD R111, R111, R150, RZ ;  /* 0x000000966f6fe224 */ /* 0x000fc800078e02ff */
[----:B------:R-:W-:Y:S01]  /*a8a0*/  @!P6 IMAD.X R109, R175, 0x1, R147, P0 ;  /* 0x00000001af6de824 */ /* 0x000fe200000e0693 */
[----:B------:R-:W-:-:S04]  /*a8b0*/  ISETP.NE.AND P0, PT, R124, RZ, PT ;  /* 0x000000ff7c00720c */ /* 0x000fc80003f05270 */
[----:B------:R0:W-:Y:S01]  /*a8c0*/  @!P6 STG.E.U8 desc[UR36][R108.64+0x19], R111 ;  /* 0x0000196f6c00e986 */ /* 0x0001e2000c101124 */
[----:B------:R-:W-:-:S05]  /*a8d0*/  IADD3 R104, P6, R145, R174, RZ ;  /* 0x000000ae91687210 */ /* 0x000fca0007fde0ff */
[----:B------:R-:W-:Y:S01]  /*a8e0*/  IMAD.X R105, R175, 0x1, R148, P6 ;  /* 0x00000001af697824 */ /* 0x000fe200030e0694 */
[----:B------:R-:W-:-:S13]  /*a8f0*/  ISETP.LT.OR P6, PT, R0, 0x11, !P0 ;  /* 0x000000110000780c */ /* 0x000fda00047c1670 */
[----:B------:R-:W-:-:S05]  /*a900*/  @!P6 IMAD R113, R96, R150, RZ ;  /* 0x000000966071e224 */ /* 0x000fca00078e02ff */
[----:B------:R-:W-:Y:S01]  /*a910*/  @!P6 STG.E.U8 desc[UR36][R104.64+0x10], R113 ;  /* 0x000010716800e986 */ /* 0x000fe2000c101124 */
[----:B------:R-:W-:-:S13]  /*a920*/  ISETP.LT.OR P6, PT, R0, 0x12, !P0 ;  /* 0x000000120000780c */ /* 0x000fda00047c1670 */
[----:B------:R-:W-:-:S05]  /*a930*/  @!P6 IMAD R3, R97, R150, RZ ;  /* 0x000000966103e224 */ /* 0x000fca00078e02ff */
[----:B------:R2:W-:Y:S01]  /*a940*/  @!P6 STG.E.U8 desc[UR36][R104.64+0x11], R3 ;  /* 0x000011036800e986 */ /* 0x0005e2000c101124 */
[----:B------:R-:W-:-:S05]  /*a950*/  @!P5 IADD3 R96, P6, R144, R104, RZ ;  /* 0x000000689060d210 */ /* 0x000fca0007fde0ff */
[----:B------:R-:W-:Y:S01]  /*a960*/  @!P5 IMAD.X R97, R147, 0x1, R105, P6 ;  /* 0x000000019361d824 */ /* 0x000fe200030e0669 */
[----:B------:R-:W-:-:S04]  /*a970*/  LOP3.LUT P6, RZ, R154, 0x4, RZ, 0xc0, !PT ;  /* 0x000000049aff7812 */ /* 0x000fc800078cc0ff */
[----:B------:R3:W-:Y:S01]  /*a980*/  @!P5 STG.E.U8 desc[UR36][R96.64+0x10], R107 ;  /* 0x0000106b6000d986 */ /* 0x0007e2000c101124 */
[----:B------:R-:W-:-:S08]  /*a990*/  LOP3.LUT P5, RZ, R154, 0x8, RZ, 0xc0, !PT ;  /* 0x000000089aff7812 */ /* 0x000fd000078ac0ff */
[----:B------:R-:W-:-:S05]  /*a9a0*/  @!P6 IMAD R103, R103, R150, RZ ;  /* 0x000000966767e224 */ /* 0x000fca00078e02ff */
        /* <DEDUP_REMOVED lines=8> */
[----:B------:R-:W-:-:S13]  /*aa30*/  LOP3.LUT P5, RZ, R154, 0x10, RZ, 0xc0, !PT ;  /* 0x000000109aff7812 */ /* 0x000fda00078ac0ff */
[----:B--2---:R-:W-:-:S05]  /*aa40*/  @!P5 IMAD R3, R102, R150, RZ ;  /* 0x000000966603d224 */ /* 0x004fca00078e02ff */
[----:B------:R0:W-:Y:S01]  /*aa50*/  @!P5 STG.E.U8 desc[UR36][R170.64+0x18], R3 ;  /* 0x00001803aa00d986 */ /* 0x0001e2000c101124 */
[----:B------:R-:W-:-:S03]  /*aa60*/  ISETP.LT.OR P5, PT, R0, 0x21, !P4 ;  /* 0x000000210000780c */ /* 0x000fc600067a1670 */
[----:B------:R-:W-:Y:S10]  /*aa70*/  @!P6 STG.E.U8 desc[UR36][R168.64+0x19], R103 ;  /* 0x00001967a800e986 */ /* 0x000ff4000c101124 */
[----:B---3--:R-:W-:-:S05]  /*aa80*/  @!P5 IMAD R97, R88, R150, RZ ;  /* 0x000000965861d224 */ /* 0x008fca00078e02ff */
[----:B------:R-:W-:Y:S01]  /*aa90*/  @!P5 STG.E.U8 desc[UR36][R12.64+0x20], R97 ;  /* 0x000020610c00d986 */ /* 0x000fe2000c101124 */
[----:B------:R-:W-:-:S13]  /*aaa0*/  ISETP.LT.OR P5, PT, R0, 0x22, !P4 ;  /* 0x000000220000780c */ /* 0x000fda00067a1670 */
[----:B------:R-:W-:-:S05]  /*aab0*/  @!P5 IMAD R89, R89, R150, RZ ;  /* 0x000000965959d224 */ /* 0x000fca00078e02ff */
[----:B------:R2:W-:Y:S01]  /*aac0*/  @!P5 STG.E.U8 desc[UR36][R12.64+0x21], R89 ;  /* 0x000021590c00d986 */ /* 0x0005e2000c101124 */
[----:B------:R-:W-:-:S13]  /*aad0*/  ISETP.LT.OR P5, PT, R0, 0x21, !P3 ;  /* 0x000000210000780c */ /* 0x000fda0005fa1670 */
[----:B----4-:R-:W-:-:S05]  /*aae0*/  @!P5 IMAD R99, R90, R150, RZ ;  /* 0x000000965a63d224 */ /* 0x010fca00078e02ff */
[----:B------:R-:W-:Y:S01]  /*aaf0*/  @!P5 STG.E.U8 desc[UR36][R176.64+0x20], R99 ;  /* 0x00002063b000d986 */ /* 0x000fe2000c101124 */
[----:B------:R-:W-:-:S13]  /*ab00*/  ISETP.LT.OR P5, PT, R0, 0x22, !P3 ;  /* 0x000000220000780c */ /* 0x000fda0005fa1670 */
[----:B------:R-:W-:-:S05]  /*ab10*/  @!P5 IMAD R91, R91, R150, RZ ;  /* 0x000000965b5bd224 */ /* 0x000fca00078e02ff */
[----:B------:R-:W-:Y:S01]  /*ab20*/  @!P5 STG.E.U8 desc[UR36][R176.64+0x21], R91 ;  /* 0x0000215bb000d986 */ /* 0x000fe2000c101124 */
[----:B------:R-:W-:-:S13]  /*ab30*/  ISETP.LT.OR P5, PT, R0, 0x29, !P4 ;  /* 0x000000290000780c */ /* 0x000fda00067a1670 */
[----:B0-----:R-:W-:-:S05]  /*ab40*/  @!P5 IMAD R3, R92, R150, RZ ;  /* 0x000000965c03d224 */ /* 0x001fca00078e02ff */
[----:B------:R0:W-:Y:S01]  /*ab50*/  @!P5 STG.E.U8 desc[UR36][R12.64+0x28], R3 ;  /* 0x000028030c00d986 */ /* 0x0001e2000c101124 */
[----:B------:R-:W-:Y:S02]  /*ab60*/  ISETP.LT.OR P5, PT, R0, 0x2a, !P4 ;  /* 0x0000002a0000780c */ /* 0x000fe400067a1670 */
[----:B------:R-:W-:-:S11]  /*ab70*/  LOP3.LUT P4, RZ, R154, 0x200, RZ, 0xc0, !PT ;  /* 0x000002009aff7812 */ /* 0x000fd6000788c0ff */
        /* <DEDUP_REMOVED lines=9> */
[----:B0-----:R-:W-:Y:S02]  /*ac10*/  @!P5 IMAD R3, R80, R150, RZ ;  /* 0x000000965003d224 */ /* 0x001fe400078e02ff */
[----:B------:R-:W-:Y:S02]  /*ac20*/  @!P5 IMAD.MOV.U32 R88, RZ, RZ, R174 ;  /* 0x000000ffff58d224 */ /* 0x000fe400078e00ae */
[----:B--2---:R-:W-:-:S05]  /*ac30*/  @!P5 IMAD.MOV.U32 R89, RZ, RZ, R175 ;  /* 0x000000ffff59d224 */ /* 0x004fca00078e00af */
[----:B------:R0:W-:Y:S01]  /*ac40*/  @!P5 STG.E.U8 desc[UR36][R88.64+0x20], R3 ;  /* 0x000020035800d986 */ /* 0x0001e2000c101124 */
[----:B------:R-:W-:-:S13]  /*ac50*/  ISETP.LT.OR P5, PT, R0, 0x22, !P2 ;  /* 0x000000220000780c */ /* 0x000fda00057a1670 */
[----:B------:R-:W-:Y:S02]  /*ac60*/  @!P5 IMAD R93, R81, R150, RZ ;  /* 0x00000096515dd224 */ /* 0x000fe400078e02ff */
[----:B------:R-:W-:Y:S02]  /*ac70*/  @!P5 IMAD.MOV.U32 R80, RZ, RZ, R174 ;  /* 0x000000ffff50d224 */ /* 0x000fe400078e00ae */
[----:B------:R-:W-:-:S05]  /*ac80*/  @!P5 IMAD.MOV.U32 R81, RZ, RZ, R175 ;  /* 0x000000ffff51d224 */ /* 0x000fca00078e00af */
[----:B------:R2:W-:Y:S01]  /*ac90*/  @!P5 STG.E.U8 desc[UR36][R80.64+0x21], R93 ;  /* 0x0000215d5000d986 */ /* 0x0005e2000c101124 */
[----:B------:R-:W-:-:S13]  /*aca0*/  ISETP.LT.OR P5, PT, R0, 0x21, !P1 ;  /* 0x000000210000780c */ /* 0x000fda0004fa1670 */
[----:B------:R-:W-:Y:S01]  /*acb0*/  @!P5 IADD3 R90, P6, R144, R174, RZ ;  /* 0x000000ae905ad210 */ /* 0x000fe20007fde0ff */
[----:B---3--:R-:W-:-:S04]  /*acc0*/  @!P5 IMAD R95, R82, R150, RZ ;  /* 0x00000096525fd224 */ /* 0x008fc800078e02ff */
[----:B------:R-:W-:-:S05]  /*acd0*/  @!P5 IMAD.X R91, R175, 0x1, R147, P6 ;  /* 0x00000001af5bd824 */ /* 0x000fca00030e0693 */
[----:B------:R3:W-:Y:S01]  /*ace0*/  @!P5 STG.E.U8 desc[UR36][R90.64+0x20], R95 ;  /* 0x0000205f5a00d986 */ /* 0x0007e2000c101124 */
[----:B------:R-:W-:-:S13]  /*acf0*/  ISETP.LT.OR P5, PT, R0, 0x22, !P1 ;  /* 0x000000220000780c */ /* 0x000fda0004fa1670 */
[----:B0-----:R-:W-:Y:S01]  /*ad00*/  @!P5 IADD3 R88, P6, R144, R174, RZ ;  /* 0x000000ae9058d210 */ /* 0x001fe20007fde0ff */
[----:B------:R-:W-:-:S04]  /*ad10*/  @!P5 IMAD R3, R83, R150, RZ ;  /* 0x000000965303d224 */ /* 0x000fc800078e02ff */
[----:B------:R-:W-:-:S05]  /*ad20*/  @!P5 IMAD.X R89, R175, 0x1, R147, P6 ;  /* 0x00000001af59d824 */ /* 0x000fca00030e0693 */
[----:B------:R-:W-:Y:S01]  /*ad30*/  @!P5 STG.E.U8 desc[UR36][R88.64+0x21], R3 ;  /* 0x000021035800d986 */ /* 0x000fe2000c101124 */
[----:B------:R-:W-:-:S13]  /*ad40*/  ISETP.LT.OR P5, PT, R0, 0x29, !P2 ;  /* 0x000000290000780c */ /* 0x000fda00057a1670 */
[----:B--2---:R-:W-:Y:S02]  /*ad50*/  @!P5 IMAD R93, R84, R150, RZ ;  /* 0x00000096545dd224 */ /* 0x004fe400078e02ff */
[----:B------:R-:W-:Y:S02]  /*ad60*/  @!P5 IMAD.MOV.U32 R80, RZ, RZ, R174 ;  /* 0x000000ffff50d224 */ /* 0x000fe400078e00ae */
[----:B------:R-:W-:-:S05]  /*ad70*/  @!P5 IMAD.MOV.U32 R81, RZ, RZ, R175 ;  /* 0x000000ffff51d224 */ /* 0x000fca00078e00af */
[----:B------:R0:W-:Y:S01]  /*ad80*/  @!P5 STG.E.U8 desc[UR36][R80.64+0x28], R93 ;  /* 0x0000285d5000d986 */ /* 0x0001e2000c101124 */
[----:B------:R-:W-:-:S13]  /*ad90*/  ISETP.LT.OR P5, PT, R0, 0x2a, !P2 ;  /* 0x0000002a0000780c */ /* 0x000fda00057a1670 */
[----:B---3--:R-:W-:Y:S02]  /*ada0*/  @!P5 IMAD R91, R85, R150, RZ ;  /* 0x00000096555bd224 */ /* 0x008fe400078e02ff */
        /* <DEDUP_REMOVED lines=13> */
[----:B------:R-:W-:-:S04]  /*ae80*/  LOP3.LUT P6, RZ, R154, 0x40, RZ, 0xc0, !PT ;  /* 0x000000409aff7812 */ /* 0x000fc800078cc0ff */
[----:B------:R-:W-:Y:S01]  /*ae90*/  @!P5 STG.E.U8 desc[UR36][R84.64+0x29], R87 ;  /* 0x000029575400d986 */ /* 0x000fe2000c101124 */
[----:B------:R-:W-:-:S08]  /*aea0*/  ISETP.LT.OR P5, PT, R0, 0x21, !P0 ;  /* 0x000000210000780c */ /* 0x000fd000047a1670 */
[----:B------:R-:W-:-:S05]  /*aeb0*/  @!P6 IMAD R79, R79, R150, RZ ;  /* 0x000000964f4fe224 */ /* 0x000fca00078e02ff */
[----:B------:R-:W-:-:S05]  /*aec0*/  @!P5 IMAD R81, R72, R150, RZ ;  /* 0x000000964851d224 */ /* 0x000fca00078e02ff */
[----:B------:R-:W-:Y:S01]  /*aed0*/  @!P5 STG.E.U8 desc[UR36][R104.64+0x20], R81 ;  /* 0x000020516800d986 */ /* 0x000fe2000c101124 */
[----:B------:R-:W-:-:S13]  /*aee0*/  ISETP.LT.OR P5, PT, R0, 0x22, !P0 ;  /* 0x000000220000780c */ /* 0x000fda00047a1670 */
[----:B------:R-:W-:-:S05]  /*aef0*/  @!P5 IMAD R73, R73, R150, RZ ;  /* 0x000000964949d224 */ /* 0x000fca00078e02ff */
[----:B------:R0:W-:Y:S01]  /*af00*/  @!P5 STG.E.U8 desc[UR36][R104.64+0x21], R73 ;  /* 0x000021496800d986 */ /* 0x0001e2000c101124 */
[----:B------:R-:W-:-:S03]  /*af10*/  LOP3.LUT P5, RZ, R154, 0x100, RZ, 0xc0, !PT ;  /* 0x000001009aff7812 */ /* 0x000fc600078ac0ff */
[----:B------:R2:W-:Y:S01]  /*af20*/  @!P4 STG.E.U8 desc[UR36][R166.64+0x20], R3 ;  /* 0x00002003a600c986 */ /* 0x0005e2000c101124 */
[----:B------:R-:W-:-:S04]  /*af30*/  ISETP.NE.AND P4, PT, R22, RZ, PT ;  /* 0x000000ff1600720c */ /* 0x000fc80003f85270 */
[----:B------:R-:W-:-:S05]  /*af40*/  P2R R22, PR, RZ, 0x10 ;  /* 0x00000010ff167803 */ /* 0x000fca0000000000 */
[----:B------:R-:W-:-:S05]  /*af50*/  @!P5 IMAD R75, R75, R150, RZ ;  /* 0x000000964b4bd224 */ /* 0x000fca00078e02ff */
[----:B------:R3:W-:Y:S01]  /*af60*/  @!P5 STG.E.U8 desc[UR36][R164.64+0x21], R75 ;  /* 0x0000214ba400d986 */ /* 0x0007e2000c101124 */
[----:B------:R-:W-:-:S13]  /*af70*/  ISETP.LT.OR P5, PT, R0, 0x29, !P0 ;  /* 0x000000290000780c */ /* 0x000fda00047a1670 */
[----:B------:R-:W-:-:S05]  /*af80*/  @!P5 IMAD R83, R76, R150, RZ ;  /* 0x000000964c53d224 */ /* 0x000fca00078e02ff */
[----:B------:R-:W-:Y:S01]  /*af90*/  @!P5 STG.E.U8 desc[UR36][R104.64+0x28], R83 ;  /* 0x000028536800d986 */ /* 0x000fe2000c101124 */
[----:B------:R-:W-:-:S13]  /*afa0*/  ISETP.LT.OR P5, PT, R0, 0x2a, !P0 ;  /* 0x0000002a0000780c */ /* 0x000fda00047a1670 */
[----:B------:R-:W-:-:S05]  /*afb0*/  @!P5 IMAD R77, R77, R150, RZ ;  /* 0x000000964d4dd224 */ /* 0x000fca00078e02ff */
[----:B------:R-:W-:Y:S01]  /*afc0*/  @!P5 STG.E.U8 desc[UR36][R104.64+0x29], R77 ;  /* 0x0000294d6800d986 */ /* 0x000fe2000c101124 */
[----:B------:R-:W-:-:S13]  /*afd0*/  LOP3.LUT P5, RZ, R154, 0x80, RZ, 0xc0, !PT ;  /* 0x000000809aff7812 */ /* 0x000fda00078ac0ff */
[----:B0-----:R-:W-:-:S05]  /*afe0*/  @!P5 IMAD R73, R78, R150, RZ ;  /* 0x000000964e49d224 */ /* 0x001fca00078e02ff */
[----:B------:R-:W-:Y:S01]  /*aff0*/  @!P5 STG.E.U8 desc[UR36][R162.64+0x28], R73 ;  /* 0x00002849a200d986 */ /* 0x000fe2000c101124 */
[----:B------:R-:W-:-:S03]  /*b000*/  ISETP.LT.OR P5, PT, R0, 0x31, !P4 ;  /* 0x000000310000780c */ /* 0x000fc600067a1670 */
[----:B------:R-:W-:Y:S10]  /*b010*/  @!P6 STG.E.U8 desc[UR36][R160.64+0x29], R79 ;  /* 0x0000294fa000e986 */ /* 0x000ff4000c101124 */
[----:B--2---:R-:W-:-:S05]  /*b020*/  @!P5 IMAD R3, R64, R150, RZ ;  /* 0x000000964003d224 */ /* 0x004fca00078e02ff */
[----:B------:R0:W-:Y:S01]  /*b030*/  @!P5 STG.E.U8 desc[UR36][R12.64+0x30], R3 ;  /* 0x000030030c00d986 */ /* 0x0001e2000c101124 */
[----:B------:R-:W-:-:S13]  /*b040*/  ISETP.LT.OR P5, PT, R0, 0x32, !P4 ;  /* 0x000000320000780c */ /* 0x000fda00067a1670 */
[----:B------:R-:W-:-:S05]  /*b050*/  @!P5 IMAD R65, R65, R150, RZ ;  /* 0x000000964141d224 */ /* 0x000fca00078e02ff */
[----:B------:R2:W-:Y:S01]  /*b060*/  @!P5 STG.E.U8 desc[UR36][R12.64+0x31], R65 ;  /* 0x000031410c00d986 */ /* 0x0005e2000c101124 */
[----:B------:R-:W-:-:S13]  /*b070*/  ISETP.LT.OR P5, PT, R0, 0x31, !P3 ;  /* 0x000000310000780c */ /* 0x000fda0005fa1670 */
[----:B---3--:R-:W-:-:S05]  /*b080*/  @!P5 IMAD R75, R66, R150, RZ ;  /* 0x00000096424bd224 */ /* 0x008fca00078e02ff */
        /* <DEDUP_REMOVED lines=68> */
[----:B------:R-:W-:-:S09]  /*b4d0*/  ISETP.NE.AND P4, PT, R22, RZ, PT ;  /* 0x000000ff1600720c */ /* 0x000fd20003f85270 */
        /* <DEDUP_REMOVED lines=12> */
[----:B------:R-:W-:Y:S01]  /*b5a0*/  @!P6 STG.E.U8 desc[UR36][R14.64+0x39], R55 ;  /* 0x000039370e00e986 */ /* 0x000fe2000c101124 */
[----:B------:R-:W-:-:S09]  /*b5b0*/  LOP3.LUT P6, RZ, R154, 0x20, RZ, 0xc0, !PT ;  /* 0x000000209aff7812 */ /* 0x000fd200078cc0ff */
[----:B--2---:R-:W-:-:S04]  /*b5c0*/  @!P5 IMAD R3, R40, R150, RZ ;  /* 0x000000962803d224 */ /* 0x004fc800078e02ff */
[----:B------:R-:W-:Y:S01]  /*b5d0*/  @!P6 IMAD R31, R31, R150, RZ ;  /* 0x000000961f1fe224 */ /* 0x000fe200078e02ff */
[----:B------:R0:W-:Y:S01]  /*b5e0*/  @!P5 STG.E.U8 desc[UR36][R12.64+0x40], R3 ;  /* 0x000040030c00d986 */ /* 0x0001e2000c101124 */
[----:B------:R-:W-:-:S13]  /*b5f0*/  ISETP.LT.OR P5, PT, R0, 0x42, !P4 ;  /* 0x000000420000780c */ /* 0x000fda00067a1670 */
[----:B------:R-:W-:-:S05]  /*b600*/  @!P5 IMAD R41, R41, R150, RZ ;  /* 0x000000962929d224 */ /* 0x000fca00078e02ff */
[----:B------:R-:W-:Y:S01]  /*b610*/  @!P5 STG.E.U8 desc[UR36][R12.64+0x41], R41 ;  /* 0x000041290c00d986 */ /* 0x000fe2000c101124 */
[----:B------:R-:W-:-:S13]  /*b620*/  ISETP.LT.OR P5, PT, R0, 0x41, !P3 ;  /* 0x000000410000780c */ /* 0x000fda0005fa1670 */
[----:B---3--:R-:W-:-:S05]  /*b630*/  @!P5 IMAD R51, R42, R150, RZ ;  /* 0x000000962a33d224 */ /* 0x008fca00078e02ff */
[----:B------:R-:W-:Y:S01]  /*b640*/  @!P5 STG.E.U8 desc[UR36][R176.64+0x40], R51 ;  /* 0x00004033b000d986 */ /* 0x000fe2000c101124 */
[----:B------:R-:W-:-:S13]  /*b650*/  ISETP.LT.OR P5, PT, R0, 0x42, !P3 ;  /* 0x000000420000780c */ /* 0x000fda0005fa1670 */
[----:B------:R-:W-:-:S05]  /*b660*/  @!P5 IMAD R43, R43, R150, RZ ;  /* 0x000000962b2bd224 */ /* 0x000fca00078e02ff */
[----:B------:R-:W-:Y:S01]  /*b670*/  @!P5 STG.E.U8 desc[UR36][R176.64+0x41], R43 ;  /* 0x0000412bb000d986 */ /* 0x000fe2000c101124 */
[C---:B------:R-:W-:Y:S02]  /*b680*/  ISETP.LT.OR P5, PT, R0.reuse, 0x49, !P4 ;  /* 0x000000490000780c */ /* 0x040fe400067a1670 */
[----:B------:R-:W-:-:S11]  /*b690*/  ISETP.LT.OR P4, PT, R0, 0x4a, !P4 ;  /* 0x0000004a0000780c */ /* 0x000fd60006781670 */
[-C--:B0-----:R-:W-:Y:S02]  /*b6a0*/  @!P5 IMAD R3, R44, R150.reuse, RZ ;  /* 0x000000962c03d224 */ /* 0x081fe400078e02ff */
[----:B------:R-:W-:-:S03]  /*b6b0*/  @!P4 IMAD R45, R45, R150, RZ ;  /* 0x000000962d2dc224 */ /* 0x000fc600078e02ff */
[----:B------:R0:W-:Y:S01]  /*b6c0*/  @!P5 STG.E.U8 desc[UR36][R12.64+0x48], R3 ;  /* 0x000048030c00d986 */ /* 0x0001e2000c101124 */
[----:B------:R-:W-:-:S03]  /*b6d0*/  LOP3.LUT P5, RZ, R154, 0x400, RZ, 0xc0, !PT ;  /* 0x000004009aff7812 */ /* 0x000fc600078ac0ff */
[----:B------:R2:W-:Y:S01]  /*b6e0*/  @!P4 STG.E.U8 desc[UR36][R12.64+0x49], R45 ;  /* 0x0000492d0c00c986 */ /* 0x0005e2000c101124 */
[C---:B------:R-:W-:Y:S02]  /*b6f0*/  ISETP.LT.OR P4, PT, R0.reuse, 0x49, !P3 ;  /* 0x000000490000780c */ /* 0x040fe40005f81670 */
[----:B------:R-:W-:-:S11]  /*b700*/  ISETP.LT.OR P3, PT, R0, 0x4a, !P3 ;  /* 0x0000004a0000780c */ /* 0x000fd60005f61670 */
[-C--:B------:R-:W-:Y:S02]  /*b710*/  @!P4 IMAD R15, R46, R150.reuse, RZ ;  /* 0x000000962e0fc224 */ /* 0x080fe400078e02ff */
[----:B------:R-:W-:-:S03]  /*b720*/  @!P3 IMAD R47, R47, R150, RZ ;  /* 0x000000962f2fb224 */ /* 0x000fc600078e02ff */
[----:B------:R-:W-:Y:S04]  /*b730*/  @!P4 STG.E.U8 desc[UR36][R176.64+0x48], R15 ;  /* 0x0000480fb000c986 */ /* 0x000fe8000c101124 */
        /* <DEDUP_REMOVED lines=19> */
[----:B------:R-:W-:Y:S01]  /*b870*/  @!P3 IMAD.X R21, R175, 0x1, R147, P4 ;  /* 0x00000001af15b824 */ /* 0x000fe200020e0693 */
[----:B------:R-:W-:-:S04]  /*b880*/  LOP3.LUT P4, RZ, R154, 0x8000, RZ, 0xc0, !PT ;  /* 0x000080009aff7812 */ /* 0x000fc8000788c0ff */
[----:B------:R-:W-:Y:S01]  /*b890*/  @!P3 STG.E.U8 desc[UR36][R20.64+0x41], R35 ;  /* 0x000041231400b986 */ /* 0x000fe2000c101124 */
[C---:B------:R-:W-:Y:S02]  /*b8a0*/  ISETP.LT.OR P3, PT, R0.reuse, 0x49, !P2 ;  /* 0x000000490000780c */ /* 0x040fe40005761670 */
[----:B------:R-:W-:-:S06]  /*b8b0*/  ISETP.LT.OR P2, PT, R0, 0x4a, !P2 ;  /* 0x0000004a0000780c */ /* 0x000fcc0005741670 */
[----:B------:R-:W-:-:S05]  /*b8c0*/  @!P4 IMAD R27, R27, R150, RZ ;  /* 0x000000961b1bc224 */ /* 0x000fca00078e02ff */
[-C--:B------:R-:W-:Y:S02]  /*b8d0*/  @!P3 IMAD R3, R36, R150.reuse, RZ ;  /* 0x000000962403b224 */ /* 0x080fe400078e02ff */
[----:B0-----:R-:W-:Y:S02]  /*b8e0*/  @!P3 IMAD.MOV.U32 R12, RZ, RZ, R174 ;  /* 0x000000ffff0cb224 */ /* 0x001fe400078e00ae */
[----:B------:R-:W-:Y:S02]  /*b8f0*/  @!P3 IMAD.MOV.U32 R13, RZ, RZ, R175 ;  /* 0x000000ffff0db224 */ /* 0x000fe400078e00af */
[----:B------:R-:W-:-:S03]  /*b900*/  @!P2 IMAD R37, R37, R150, RZ ;  /* 0x000000962525a224 */ /* 0x000fc600078e02ff */
[----:B------:R0:W-:Y:S02]  /*b910*/  @!P3 STG.E.U8 desc[UR36][R12.64+0x48], R3 ;  /* 0x000048030c00b986 */ /* 0x0001e4000c101124 */
[----:B0-----:R-:W-:Y:S02]  /*b920*/  @!P2 IMAD.MOV.U32 R12, RZ, RZ, R174 ;  /* 0x000000ffff0ca224 */ /* 0x001fe400078e00ae */
[----:B------:R-:W-:-:S05]  /*b930*/  @!P2 IMAD.MOV.U32 R13, RZ, RZ, R175 ;  /* 0x000000ffff0da224 */ /* 0x000fca00078e00af */
[----:B------:R0:W-:Y:S01]  /*b940*/  @!P2 STG.E.U8 desc[UR36][R12.64+0x49], R37 ;  /* 0x000049250c00a986 */ /* 0x0001e2000c101124 */
[C---:B------:R-:W-:Y:S02]  /*b950*/  ISETP.LT.OR P2, PT, R0.reuse, 0x49, !P1 ;  /* 0x000000490000780c */ /* 0x040fe40004f41670 */
[----:B------:R-:W-:-:S11]  /*b960*/  ISETP.LT.OR P1, PT, R0, 0x4a, !P1 ;  /* 0x0000004a0000780c */ /* 0x000fd60004f21670 */
[----:B------:R-:W-:Y:S01]  /*b970*/  @!P2 IADD3 R14, P3, R144, R174, RZ ;  /* 0x000000ae900ea210 */ /* 0x000fe20007f7e0ff */
[-C--:B------:R-:W-:Y:S02]  /*b980*/  @!P2 IMAD R21, R38, R150.reuse, RZ ;  /* 0x000000962615a224 */ /* 0x080fe400078e02ff */
[----:B------:R-:W-:Y:S02]  /*b990*/  @!P1 IMAD R39, R39, R150, RZ ;  /* 0x0000009627279224 */ /* 0x000fe400078e02ff */
[----:B------:R-:W-:Y:S01]  /*b9a0*/  @!P2 IMAD.X R15, R175, 0x1, R147, P3 ;  /* 0x00000001af0fa824 */ /* 0x000fe200018e0693 */
[----:B------:R-:W-:-:S04]  /*b9b0*/  LOP3.LUT P3, RZ, R154, 0x10000, RZ, 0xc0, !PT ;  /* 0x000100009aff7812 */ /* 0x000fc8000786c0ff */
[----:B------:R2:W-:Y:S01]  /*b9c0*/  @!P2 STG.E.U8 desc[UR36][R14.64+0x48], R21 ;  /* 0x000048150e00a986 */ /* 0x0005e2000c101124 */
[----:B------:R-:W-:-:S05]  /*b9d0*/  @!P1 IADD3 R174, P2, R144, R174, RZ ;  /* 0x000000ae90ae9210 */ /* 0x000fca0007f5e0ff */
[----:B------:R-:W-:-:S03]  /*b9e0*/  @!P1 IMAD.X R175, R175, 0x1, R147, P2 ;  /* 0x00000001afaf9824 */ /* 0x000fc600010e0693 */
[-C--:B0-----:R-:W-:Y:S02]  /*b9f0*/  @!P3 IMAD R13, R26, R150.reuse, RZ ;  /* 0x000000961a0db224 */ /* 0x081fe400078e02ff */
[----:B------:R0:W-:Y:S01]  /*ba00*/  @!P1 STG.E.U8 desc[UR36][R174.64+0x49], R39 ;  /* 0x00004927ae009986 */ /* 0x0001e2000c101124 */
[----:B------:R-:W-:Y:S01]  /*ba10*/  ISETP.LT.OR P1, PT, R0, 0x41, !P0 ;  /* 0x000000410000780c */ /* 0x000fe20004721670 */
[----:B--2---:R-:W-:-:S12]  /*ba20*/  @!P5 IMAD R21, R30, R150, RZ ;  /* 0x000000961e15d224 */ /* 0x004fd800078e02ff */
[----:B------:R-:W-:-:S05]  /*ba30*/  @!P1 IMAD R3, R24, R150, RZ ;  /* 0x0000009618039224 */ /* 0x000fca00078e02ff */
[----:B------:R0:W-:Y:S01]  /*ba40*/  @!P1 STG.E.U8 desc[UR36][R104.64+0x40], R3 ;  /* 0x0000400368009986 */ /* 0x0001e2000c101124 */
[----:B------:R-:W-:-:S13]  /*ba50*/  ISETP.LT.OR P1, PT, R0, 0x42, !P0 ;  /* 0x000000420000780c */ /* 0x000fda0004721670 */
[----:B------:R-:W-:-:S05]  /*ba60*/  @!P1 IMAD R25, R25, R150, RZ ;  /* 0x0000009619199224 */ /* 0x000fca00078e02ff */
[----:B------:R0:W-:Y:S01]  /*ba70*/  @!P1 STG.E.U8 desc[UR36][R104.64+0x41], R25 ;  /* 0x0000411968009986 */ /* 0x0001e2000c101124 */
[C---:B------:R-:W-:Y:S02]  /*ba80*/  ISETP.LT.OR P1, PT, R0.reuse, 0x49, !P0 ;  /* 0x000000490000780c */ /* 0x040fe40004721670 */
[----:B------:R-:W-:Y:S01]  /*ba90*/  ISETP.LT.OR P0, PT, R0, 0x4a, !P0 ;  /* 0x0000004a0000780c */ /* 0x000fe20004701670 */
[----:B------:R0:W-:Y:S04]  /*baa0*/  @!P3 STG.E.U8 desc[UR36][R4.64+0x40], R13 ;  /* 0x0000400d0400b986 */ /* 0x0001e8000c101124 */
[----:B------:R0:W-:Y:S06]  /*bab0*/  @!P4 STG.E.U8 desc[UR36][R10.64+0x41], R27 ;  /* 0x0000411b0a00c986 */ /* 0x0001ec000c101124 */
[----:B------:R-:W-:-:S02]  /*bac0*/  @!P1 IMAD R15, R28, R150, RZ ;  /* 0x000000961c0f9224 */ /* 0x000fc400078e02ff */
[----:B------:R-:W-:-:S03]  /*bad0*/  @!P0 IMAD R29, R29, R150, RZ ;  /* 0x000000961d1d8224 */ /* 0x000fc600078e02ff */
[----:B------:R0:W-:Y:S04]  /*bae0*/  @!P1 STG.E.U8 desc[UR36][R104.64+0x48], R15 ;  /* 0x0000480f68009986 */ /* 0x0001e8000c101124 */
[----:B------:R0:W-:Y:S04]  /*baf0*/  @!P0 STG.E.U8 desc[UR36][R104.64+0x49], R29 ;  /* 0x0000491d68008986 */ /* 0x0001e8000c101124 */
[----:B------:R0:W-:Y:S04]  /*bb00*/  @!P5 STG.E.U8 desc[UR36][R8.64+0x48], R21 ;  /* 0x000048150800d986 */ /* 0x0001e8000c101124 */
[----:B------:R0:W-:Y:S02]  /*bb10*/  @!P6 STG.E.U8 desc[UR36][R6.64+0x49], R31 ;  /* 0x0000491f0600e986 */ /* 0x0001e4000c101124 */
.L_x_270:
[----:B------:R-:W-:Y:S05]  /*bb20*/  BSYNC B0 ;  /* 0x0000000000007941 */ /* 0x000fea0003800000 */
.L_x_28:
[----:B------:R-:W-:Y:S01]  /*bb30*/  ULDC UR4, c[0x0][0xc] ;  /* 0x0000030000047ab9 */ /* 0x000fe20000000800 */
[----:B------:R-:W-:Y:S01]  /*bb40*/  ULDC UR5, c[0x0][0x10] ;  /* 0x0000040000057ab9 */ /* 0x000fe20000000800 */
[----:B0---4-:R-:W0:Y:S01]  /*bb50*/  LDC R3, c[0x0][0x14] ;  /* 0x00000500ff037b82 */ /* 0x011e220000000800 */
[----:B------:R-:W-:Y:S01]  /*bb60*/  UIMAD.WIDE.U32 UR4, UR4, UR5, URZ ;  /* 0x00000005040472a5 */ /* 0x000fe2000f8e003f */
[----:B------:R-:W-:Y:S01]  /*bb70*/  PRMT R0, RZ, 0x7610, R0 ;  /* 0x00007610ff007816 */ /* 0x000fe20000000000 */
[----:B------:R-:W-:Y:S02]  /*bb80*/  IMAD.MOV.U32 R152, RZ, RZ, -0x1 ;  /* 0xffffffffff987424 */ /* 0x000fe400078e00ff */
[----:B------:R-:W-:Y:S02]  /*bb90*/  IMAD.MOV.U32 R22, RZ, RZ, -0x1 ;  /* 0xffffffffff167424 */ /* 0x000fe400078e00ff */
[----:B0-----:R-:W-:-:S04]  /*bba0*/  IMAD.WIDE.U32 R16, R3, UR4, R16 ;  /* 0x0000000403107c25 */ /* 0x001fc8000f8e0010 */
[----:B------:R-:W-:Y:S01]  /*bbb0*/  IMAD R3, R3, UR5, RZ ;  /* 0x0000000503037c24 */ /* 0x000fe2000f8e02ff */
[----:B------:R-:W-:Y:S02]  /*bbc0*/  ULDC.64 UR4, c[0x0][0x650] ;  /* 0x0001940000047ab9 */ /* 0x000fe40000000a00 */
[----:B------:R-:W-:Y:S01]  /*bbd0*/  ISETP.GE.U32.AND P0, PT, R16, UR4, PT ;  /* 0x0000000410007c0c */ /* 0x000fe2000bf06070 */
[----:B------:R-:W-:-:S05]  /*bbe0*/  IMAD.IADD R17, R17, 0x1, R3 ;  /* 0x0000000111117824 */ /* 0x000fca00078e0203 */
[----:B------:R-:W-:-:S13]  /*bbf0*/  ISETP.GE.U32.AND.EX P0, PT, R17, UR5, PT, P0 ;  /* 0x0000000511007c0c */ /* 0x000fda000bf06100 */
[----:B------:R-:W-:Y:S05]  /*bc00*/  @P0 BRA `(.L_x_271) ;  /* 0x0000000400640947 */ /* 0x000fea0003800000 */
[----:B------:R-:W0:Y:S01]  /*bc10*/  S2R R12, SR_CTAID.X ;  /* 0x00000000000c7919 */ /* 0x000e220000002500 */
[----:B------:R-:W4:Y:S01]  /*bc20*/  LDC.64 R10, c[0x0][0x628] ;  /* 0x00018a00ff0a7b82 */ /* 0x000f220000000a00 */
[----:B------:R-:W-:Y:S01]  /*bc30*/  ULDC UR4, c[0x0][0x150] ;  /* 0x0000540000047ab9 */ /* 0x000fe20000000800 */
[----:B------:R-:W-:Y:S01]  /*bc40*/  IMAD.MOV.U32 R8, RZ, RZ, R16 ;  /* 0x000000ffff087224 */ /* 0x000fe200078e0010 */
[----:B------:R-:W0:Y:S01]  /*bc50*/  S2R R24, SR_CTAID.Y ;  /* 0x0000000000187919 */ /* 0x000e220000002600 */
[----:B------:R-:W-:-:S04]  /*bc60*/  IMAD.MOV.U32 R9, RZ, RZ, R17 ;  /* 0x000000ffff097224 */ /* 0x000fc800078e0011 */
[----:B------:R-:W1:Y:S08]  /*bc70*/  LDC R21, c[0x0][0x144] ;  /* 0x00005100ff157b82 */ /* 0x000e700000000800 */
[----:B------:R-:W1:Y:S08]  /*bc80*/  LDC R0, c[0x0][0x630] ;  /* 0x00018c00ff007b82 */ /* 0x000e700000000800 */
[----:B------:R-:W1:Y:S01]  /*bc90*/  LDC.64 R14, c[0x0][0x620] ;  /* 0x00018800ff0e7b82 */ /* 0x000e620000000a00 */
[----:B----4-:R-:W-:-:S04]  /*bca0*/  ISETP.NE.U32.AND P0, PT, R10, RZ, PT ;  /* 0x000000ff0a00720c */ /* 0x010fc80003f05070 */
[----:B------:R-:W-:Y:S02]  /*bcb0*/  ISETP.NE.AND.EX P0, PT, R11, RZ, PT, P0 ;  /* 0x000000ff0b00720c */ /* 0x000fe40003f05300 */
[----:B0-----:R-:W-:-:S05]  /*bcc0*/  I2FP.F32.U32 R3, R12 ;  /* 0x0000000c00037245 */ /* 0x001fca0000201000 */
[----:B------:R-:W-:-:S04]  /*bcd0*/  FMUL R3, R3, UR4 ;  /* 0x0000000403037c20 */ /* 0x000fc80008400000 */
[----:B------:R0:W4:Y:S02]  /*bce0*/  F2I.U32.TRUNC.NTZ R20, R3 ;  /* 0x0000000300147305 */ /* 0x000124000020f000 */
[----:B------:R-:W-:Y:S05]  /*bcf0*/  @!P0 BRA `(.L_x_272) ;  /* 0x0000000000288947 */ /* 0x000fea0003800000 */
[----:B0-----:R-:W0:Y:S02]  /*bd00*/  LDC R3, c[0x0][0x634] ;  /* 0x00018d00ff037b82 */ /* 0x001e240000000800 */
        /* <DEDUP_REMOVED lines=9> */
.L_x_272:
[----:B------:R-:W2:Y:S01]  /*bda0*/  LDC.64 R30, c[0x0][0x640] ;  /* 0x00019000ff1e7b82 */ /* 0x000ea20000000a00 */
[-CC-:B-1----:R-:W-:Y:S01]  /*bdb0*/  SHF.R.U64 R22, R8, R0.reuse, R9.reuse ;  /* 0x0000000008167219 */ /* 0x182fe20000001209 */
[----:B----4-:R-:W-:Y:S01]  /*bdc0*/  IMAD.MOV R20, RZ, RZ, -R20 ;  /* 0x000000ffff147224 */ /* 0x010fe200078e0a14 */
[----:B------:R-:W-:Y:S01]  /*bdd0*/  SHF.R.U32.HI R0, RZ, R0, R9 ;  /* 0x00000000ff007219 */ /* 0x000fe20000011609 */
[----:B------:R-:W-:Y:S01]  /*bde0*/  ULDC UR4, c[0x0][0x154] ;  /* 0x0000550000047ab9 */ /* 0x000fe20000000800 */
[----:B0-----:R-:W-:Y:S01]  /*bdf0*/  IADD3 R3, P0, RZ, -R22, RZ ;  /* 0x80000016ff037210 */ /* 0x001fe20007f1e0ff */
[----:B------:R-:W-:Y:S02]  /*be00*/  IMAD R26, R21, R20, R12 ;  /* 0x00000014151a7224 */ /* 0x000fe400078e020c */
[----:B------:R-:W0:Y:S01]  /*be10*/  LDC R6, c[0x0][0x618] ;  /* 0x00018600ff067b82 */ /* 0x000e220000000800 */
[----:B------:R-:W-:Y:S02]  /*be20*/  IMAD.MOV.U32 R7, RZ, RZ, 0x1 ;  /* 0x00000001ff077424 */ /* 0x000fe400078e00ff */
[----:B------:R-:W-:-:S04]  /*be30*/  IMAD.X R5, RZ, RZ, ~R0, P0 ;  /* 0x000000ffff057224 */ /* 0x000fc800000e0e00 */
[-C--:B------:R-:W-:Y:S01]  /*be40*/  IMAD R0, R5, R14.reuse, RZ ;  /* 0x0000000e05007224 */ /* 0x080fe200078e02ff */
[----:B------:R-:W1:Y:S01]  /*be50*/  LDC R8, c[0x0][0x608] ;  /* 0x00018200ff087b82 */ /* 0x000e620000000800 */
[----:B------:R-:W-:-:S04]  /*be60*/  IMAD.WIDE.U32 R4, R3, R14, R16 ;  /* 0x0000000e03047225 */ /* 0x000fc800078e0010 */
[----:B------:R-:W-:Y:S01]  /*be70*/  IMAD R3, R3, R15, R0 ;  /* 0x0000000f03037224 */ /* 0x000fe200078e0200 */
[----:B------:R-:W-:Y:S02]  /*be80*/  I2FP.F32.U32 R0, R24 ;  /* 0x0000001800007245 */ /* 0x000fe40000201000 */
[----:B------:R-:W4:Y:S01]  /*be90*/  LDC R28, c[0x0][0x658] ;  /* 0x00019600ff1c7b82 */ /* 0x000f220000000800 */
[----:B------:R-:W-:Y:S01]  /*bea0*/  IMAD.IADD R3, R5, 0x1, R3 ;  /* 0x0000000105037824 */ /* 0x000fe200078e0203 */
[----:B--2---:R-:W-:Y:S01]  /*beb0*/  ISETP.NE.U32.AND P0, PT, R30, RZ, PT ;  /* 0x000000ff1e00720c */ /* 0x004fe20003f05070 */
[----:B------:R-:W-:Y:S01]  /*bec0*/  FMUL R0, R0, UR4 ;  /* 0x0000000400007c20 */ /* 0x000fe20008400000 */
[----:B------:R-:W-:Y:S02]  /*bed0*/  IMAD.MOV.U32 R5, RZ, RZ, -0x1 ;  /* 0xffffffffff057424 */ /* 0x000fe400078e00ff */
[----:B------:R-:W-:Y:S01]  /*bee0*/  ISETP.NE.AND.EX P0, PT, R31, RZ, PT, P0 ;  /* 0x000000ff1f00720c */ /* 0x000fe20003f05300 */
[----:B------:R2:W2:Y:S01]  /*bef0*/  F2I.U32.TRUNC.NTZ R13, R0 ;  /* 0x00000000000d7305 */ /* 0x0004a2000020f000 */
[----:B------:R-:W2:Y:S01]  /*bf00*/  LDC R15, c[0x0][0x148] ;  /* 0x00005200ff0f7b82 */ /* 0x000ea20000000800 */
[----:B0-----:R-:W-:-:S02]  /*bf10*/  SHF.R.U64 R12, R4, R6, R3 ;  /* 0x00000006040c7219 */ /* 0x001fc40000001203 */
[----:B------:R-:W-:-:S05]  /*bf20*/  SHF.R.U32.HI R3, RZ, R6, R3 ;  /* 0x00000006ff037219 */ /* 0x000fca0000011603 */
[----:B------:R-:W0:Y:S01]  /*bf30*/  LDC R20, c[0x0][0x600] ;  /* 0x00018000ff147b82 */ /* 0x000e220000000800 */
[-CC-:B-1----:R-:W-:Y:S02]  /*bf40*/  SHF.R.U64 R10, R12, R8.reuse, R3.reuse ;  /* 0x000000080c0a7219 */ /* 0x182fe40000001203 */
[----:B------:R-:W-:-:S05]  /*bf50*/  SHF.R.U32.HI R3, RZ, R8, R3 ;  /* 0x00000008ff037219 */ /* 0x000fca0000011603 */
[----:B------:R-:W1:Y:S01]  /*bf60*/  LDC R21, c[0x0][0x648] ;  /* 0x00019200ff157b82 */ /* 0x000e620000000800 */
[-C--:B----4-:R-:W-:Y:S02]  /*bf70*/  SHF.L.U32 R4, R5, R28.reuse, RZ ;  /* 0x0000001c05047219 */ /* 0x090fe400000006ff */
[-CC-:B------:R-:W-:Y:S02]  /*bf80*/  SHF.R.U64 R14, R10, R28.reuse, R3.reuse ;  /* 0x0000001c0a0e7219 */ /* 0x180fe40000001203 */
[----:B------:R-:W-:Y:S02]  /*bf90*/  SHF.R.U32.HI R5, RZ, R28, R3 ;  /* 0x0000001cff057219 */ /* 0x000fe40000011603 */
[----:B------:R-:W-:Y:S01]  /*bfa0*/  LOP3.LUT R153, RZ, R4, RZ, 0x33, !PT ;  /* 0x00000004ff997212 */ /* 0x000fe200078e33ff */
[----:B---3--:R-:W3:Y:S01]  /*bfb0*/  LDC R25, c[0x0][0x638] ;  /* 0x00018e00ff197b82 */ /* 0x008ee20000000800 */
[----:B------:R-:W-:Y:S01]  /*bfc0*/  SHF.L.U32 R28, R7, R28, RZ ;  /* 0x0000001c071c7219 */ /* 0x000fe200000006ff */
[----:B------:R-:W-:-:S06]  /*bfd0*/  IMAD.MOV.U32 R4, RZ, RZ, R14 ;  /* 0x000000ffff047224 */ /* 0x000fcc00078e000e */
[----:B------:R-:W4:Y:S01]  /*bfe0*/  LDC R27, c[0x0][0x610] ;  /* 0x00018400ff1b7b82 */ /* 0x000f220000000800 */
[----:B------:R-:W-:Y:S05]  /*bff0*/  @!P0 BRA `(.L_x_273) ;  /* 0x0000000000288947 */ /* 0x000fea0003800000 */
[----:B------:R-:W2:Y:S02]  /*c000*/  LDC R3, c[0x0][0x64c] ;  /* 0x00019300ff037b82 */ /* 0x000ea40000000800 */
[----:B--2---:R-:W-:-:S05]  /*c010*/  IADD3 R3, P0, R14, R3, RZ ;  /* 0x000000030e037210 */ /* 0x004fca0007f1e0ff */
        /* <DEDUP_REMOVED lines=8> */
.L_x_273:
[----:B------:R-:W-:Y:S01]  /*c0a0*/  ISETP.NE.AND P0, PT, R2, 0x1, PT ;  /* 0x000000010200780c */ /* 0x000fe20003f05270 */
[----:B--2---:R-:W-:Y:S01]  /*c0b0*/  IMAD.MOV R13, RZ, RZ, -R13 ;  /* 0x000000ffff0d7224 */ /* 0x004fe200078e0a0d */
[----:B-1----:R-:W-:Y:S01]  /*c0c0*/  SHF.R.U64 R0, R4, R21, R5 ;  /* 0x0000001504007219 */ /* 0x002fe20000001205 */
[----:B0-----:R-:W-:Y:S01]  /*c0d0*/  VIADD R5, R20, 0xffffffff ;  /* 0xffffffff14057836 */ /* 0x001fe20000000000 */
[----:B------:R-:W-:-:S03]  /*c0e0*/  LOP3.LUT R153, R10, R153, RZ, 0xc0, !PT ;  /* 0x000000990a997212 */ /* 0x000fc600078ec0ff */
[----:B------:R-:W-:Y:S01]  /*c0f0*/  IMAD.MOV R3, RZ, RZ, -R0 ;  /* 0x000000ffff037224 */ /* 0x000fe200078e0a00 */
[----:B------:R-:W-:Y:S01]  /*c100*/  LOP3.LUT R5, R12, R5, RZ, 0xc0, !PT ;  /* 0x000000050c057212 */ /* 0x000fe200078ec0ff */
[----:B------:R-:W-:Y:S02]  /*c110*/  IMAD R153, R28, R0, R153 ;  /* 0x000000001c997224 */ /* 0x000fe400078e0299 */
[----:B---3--:R-:W-:Y:S02]  /*c120*/  IMAD R0, R3, R25, R14 ;  /* 0x0000001903007224 */ /* 0x008fe400078e020e */
[----:B------:R-:W-:Y:S02]  /*c130*/  @P0 IMAD R26, R15, R13, R24 ;  /* 0x0000000d0f1a0224 */ /* 0x000fe400078e0218 */
[----:B------:R-:W-:Y:S02]  /*c140*/  IMAD R4, R0, R20, R5 ;  /* 0x0000001400047224 */ /* 0x000fe400078e0205 */
[----:B----4-:R-:W-:-:S02]  /*c150*/  IMAD R153, R153, R27, R26 ;  /* 0x0000001b99997224 */ /* 0x010fc400078e021a */
[----:B------:R-:W-:-:S03]  /*c160*/  IMAD.MOV.U32 R3, RZ, RZ, 0x1 ;  /* 0x00000001ff037424 */ /* 0x000fc600078e00ff */
[----:B------:R-:W-:Y:S02]  /*c170*/  SEL R152, R4, R153, !P0 ;  /* 0x0000009904987207 */ /* 0x000fe40004000000 */
[----:B------:R-:W-:Y:S02]  /*c180*/  PRMT R0, R3, 0x7610, R0 ;  /* 0x0000761003007816 */ /* 0x000fe40000000000 */
[----:B------:R-:W-:-:S07]  /*c190*/  SEL R153, R153, R4, !P0 ;  /* 0x0000000499997207 */ /* 0x000fce0004000000 */
.L_x_271:
[----:B------:R-:W-:-:S13]  /*c1a0*/  LOP3.LUT P0, RZ, R0, 0xff, RZ, 0xc0, !PT ;  /* 0x000000ff00ff7812 */ /* 0x000fda000780c0ff */
[----:B------:R-:W-:Y:S05]  /*c1b0*/  @P0 BRA `(.L_x_274) ;  /* 0xffffff4c00740947 */ /* 0x000fea000383ffff */
[----:B------:R-:W-:Y:S05]  /*c1c0*/  EXIT ;  /* 0x000000000000794d */ /* 0x000fea0003800000 */
.L_x_3:
[----:B0-----:R-:W-:Y:S01]  /*c1d0*/  ULDC.64 UR4, c[0x0][0x650] ;  /* 0x0001940000047ab9 */ /* 0x001fe20000000a00 */
        /* <DEDUP_REMOVED lines=25> */
.L_x_276:
[--C-:B------:R-:W-:Y:S01]  /*c370*/  SHF.R.U64 R12, R10, R14, R11.reuse ;  /* 0x0000000e0a0c7219 */ /* 0x100fe2000000120b */
[----:B------:R-:W0:Y:S01]  /*c380*/  LDC R22, c[0x0][0x618] ;  /* 0x00018600ff167b82 */ /* 0x000e220000000800 */
[----:B------:R-:W-:Y:S01]  /*c390*/  I2FP.F32.U32 R6, R4 ;  /* 0x0000000400067245 */ /* 0x000fe20000201000 */
[----:B------:R-:W-:Y:S01]  /*c3a0*/  ULDC UR4, c[0x0][0x150] ;  /* 0x0000540000047ab9 */ /* 0x000fe20000000800 */
[----:B------:R-:W-:Y:S02]  /*c3b0*/  SHF.R.U32.HI R5, RZ, R14, R11 ;  /* 0x0000000eff057219 */ /* 0x000fe4000001160b */
[----:B------:R-:W-:Y:S01]  /*c3c0*/  IADD3 R9, P0, RZ, -R12, RZ ;  /* 0x8000000cff097210 */ /* 0x000fe20007f1e0ff */
[----:B------:R-:W-:Y:S01]  /*c3d0*/  FMUL R11, R6, UR4 ;  /* 0x00000004060b7c20 */ /* 0x000fe20008400000 */
[----:B------:R-:W-:Y:S01]  /*c3e0*/  ULDC UR4, c[0x0][0x154] ;  /* 0x0000550000047ab9 */ /* 0x000fe20000000800 */
[----:B------:R-:W1:Y:S02]  /*c3f0*/  LDC.64 R24, c[0x0][0x640] ;  /* 0x00019000ff187b82 */ /* 0x000e640000000a00 */
[----:B------:R-:W-:-:S02]  /*c400*/  IMAD.X R5, RZ, RZ, ~R5, P0 ;  /* 0x000000ffff057224 */ /* 0x000fc400000e0e05 */
[----:B------:R-:W2:Y:S01]  /*c410*/  F2I.U32.TRUNC.NTZ R11, R11 ;  /* 0x0000000b000b7305 */ /* 0x000ea2000020f000 */
[----:B------:R-:W-:-:S03]  /*c420*/  IMAD.WIDE.U32 R6, R9, R20, R16 ;  /* 0x0000001409067225 */ /* 0x000fc600078e0010 */
[----:B------:R-:W3:Y:S01]  /*c430*/  LDC R13, c[0x0][0x144] ;  /* 0x00005100ff0d7b82 */ /* 0x000ee20000000800 */
[----:B------:R-:W-:-:S04]  /*c440*/  IMAD R8, R5, R20, RZ ;  /* 0x0000001405087224 */ /* 0x000fc800078e02ff */
[----:B------:R-:W-:Y:S02]  /*c450*/  IMAD R5, R9, R21, R8 ;  /* 0x0000001509057224 */ /* 0x000fe400078e0208 */
[----:B------:R-:W-:Y:S01]  /*c460*/  IMAD.MOV.U32 R8, RZ, RZ, -0x1 ;  /* 0xffffffffff087424 */ /* 0x000fe200078e00ff */
[----:B------:R-:W4:Y:S01]  /*c470*/  LDC R14, c[0x0][0x608] ;  /* 0x00018200ff0e7b82 */ /* 0x000f220000000800 */
[----:B------:R-:W-:Y:S01]  /*c480*/  IMAD.IADD R5, R7, 0x1, R5 ;  /* 0x0000000107057824 */ /* 0x000fe200078e0205 */
[----:B------:R-:W-:-:S04]  /*c490*/  I2FP.F32.U32 R7, R3 ;  /* 0x0000000300077245 */ /* 0x000fc80000201000 */
[-C--:B0-----:R-:W-:Y:S01]  /*c4a0*/  SHF.R.U64 R10, R6, R22.reuse, R5 ;  /* 0x00000016060a7219 */ /* 0x081fe20000001205 */
[----:B--2---:R-:W-:Y:S01]  /*c4b0*/  IMAD.MOV R6, RZ, RZ, -R11 ;  /* 0x000000ffff067224 */ /* 0x004fe200078e0a0b */
[----:B------:R-:W0:Y:S01]  /*c4c0*/  LDC R9, c[0x0][0x658] ;  /* 0x00019600ff097b82 */ /* 0x000e220000000800 */
[----:B-1----:R-:W-:Y:S01]  /*c4d0*/  ISETP.NE.U32.AND P0, PT, R24, RZ, PT ;  /* 0x000000ff1800720c */ /* 0x002fe20003f05070 */
[----:B------:R-:W-:Y:S01]  /*c4e0*/  FMUL R7, R7, UR4 ;  /* 0x0000000407077c20 */ /* 0x000fe20008400000 */
[----:B------:R-:W-:Y:S02]  /*c4f0*/  SHF.R.U32.HI R5, RZ, R22, R5 ;  /* 0x00000016ff057219 */ /* 0x000fe40000011605 */
[----:B------:R-:W-:-:S03]  /*c500*/  ISETP.NE.AND.EX P0, PT, R25, RZ, PT, P0 ;  /* 0x000000ff1900720c */ /* 0x000fc60003f05300 */
[----:B------:R-:W1:Y:S01]  /*c510*/  LDC R20, c[0x0][0x148] ;  /* 0x00005200ff147b82 */ /* 0x000e620000000800 */
[----:B---3--:R-:W-:Y:S02]  /*c520*/  IMAD R23, R13, R6, R4 ;  /* 0x000000060d177224 */ /* 0x008fe400078e0204 */
[----:B------:R-:W-:-:S05]  /*c530*/  IMAD.MOV.U32 R6, RZ, RZ, 0x1 ;  /* 0x00000001ff067424 */ /* 0x000fca00078e00ff */
[----:B------:R-:W2:Y:S01]  /*c540*/  LDC R21, c[0x0][0x600] ;  /* 0x00018000ff157b82 */ /* 0x000ea20000000800 */
[-CC-:B----4-:R-:W-:Y:S02]  /*c550*/  SHF.R.U64 R13, R10, R14.reuse, R5.reuse ;  /* 0x0000000e0a0d7219 */ /* 0x190fe40000001205 */
[----:B------:R-:W-:Y:S02]  /*c560*/  SHF.R.U32.HI R4, RZ, R14, R5 ;  /* 0x0000000eff047219 */ /* 0x000fe40000011605 */
[----:B------:R3:W4:Y:S03]  /*c570*/  F2I.U32.TRUNC.NTZ R14, R7 ;  /* 0x00000007000e7305 */ /* 0x000726000020f000 */
[----:B------:R-:W1:Y:S01]  /*c580*/  LDC R26, c[0x0][0x648] ;  /* 0x00019200ff1a7b82 */ /* 0x000e620000000800 */
[-C--:B0-----:R-:W-:Y:S02]  /*c590*/  SHF.R.U64 R15, R13, R9.reuse, R4 ;  /* 0x000000090d0f7219 */ /* 0x081fe40000001204 */
[----:B------:R-:W-:-:S02]  /*c5a0*/  SHF.L.U32 R8, R8, R9, RZ ;  /* 0x0000000908087219 */ /* 0x000fc400000006ff */
[-C--:B------:R-:W-:Y:S01]  /*c5b0*/  SHF.R.U32.HI R5, RZ, R9.reuse, R4 ;  /* 0x00000009ff057219 */ /* 0x080fe20000011604 */
[----:B------:R-:W-:Y:S01]  /*c5c0*/  IMAD.MOV.U32 R4, RZ, RZ, R15 ;  /* 0x000000ffff047224 */ /* 0x000fe200078e000f */
[----:B------:R-:W-:Y:S01]  /*c5d0*/  SHF.L.U32 R22, R6, R9, RZ ;  /* 0x0000000906167219 */ /* 0x000fe200000006ff */
[----:B------:R-:W0:Y:S01]  /*c5e0*/  LDC R27, c[0x0][0x638] ;  /* 0x00018e00ff1b7b82 */ /* 0x000e220000000800 */
[----:B------:R-:W-:-:S07]  /*c5f0*/  LOP3.LUT R28, RZ, R8, RZ, 0x33, !PT ;  /* 0x00000008ff1c7212 */ /* 0x000fce00078e33ff */
        /* <DEDUP_REMOVED lines=12> */
.L_x_277:
[----:B------:R-:W-:Y:S01]  /*c6c0*/  ISETP.NE.AND P0, PT, R2, 0x1, PT ;  /* 0x000000010200780c */ /* 0x000fe20003f05270 */
[----:B--2---:R-:W-:Y:S01]  /*c6d0*/  VIADD R7, R21, 0xffffffff ;  /* 0xffffffff15077836 */ /* 0x004fe20000000000 */
[----:B-1----:R-:W-:Y:S01]  /*c6e0*/  SHF.R.U64 R5, R4, R26, R5 ;  /* 0x0000001a04057219 */ /* 0x002fe20000001205 */
[----:B------:R-:W-:Y:S01]  /*c6f0*/  IMAD.MOV R14, RZ, RZ, -R14 ;  /* 0x000000ffff0e7224 */ /* 0x000fe200078e0a0e */
[----:B------:R-:W-:Y:S01]  /*c700*/  LOP3.LUT R4, R13, R28, RZ, 0xc0, !PT ;  /* 0x0000001c0d047212 */ /* 0x000fe200078ec0ff */
[----:B------:R-:W-:Y:S01]  /*c710*/  IMAD.MOV.U32 R8, RZ, RZ, R12 ;  /* 0x000000ffff087224 */ /* 0x000fe200078e000c */
[----:B------:R-:W-:Y:S01]  /*c720*/  LOP3.LUT R10, R10, R7, RZ, 0xc0, !PT ;  /* 0x000000070a0a7212 */ /* 0x000fe200078ec0ff */
[----:B------:R-:W-:Y:S02]  /*c730*/  IMAD.MOV R6, RZ, RZ, -R5 ;  /* 0x000000ffff067224 */ /* 0x000fe400078e0a05 */
[----:B------:R-:W-:-:S04]  /*c740*/  IMAD R4, R22, R5, R4 ;  /* 0x0000000516047224 */ /* 0x000fc800078e0204 */
[----:B------:R-:W-:Y:S02]  /*c750*/  @P0 IMAD R23, R20, R14, R3 ;  /* 0x0000000e14170224 */ /* 0x000fe400078e0203 */
[----:B0-----:R-:W-:Y:S02]  /*c760*/  IMAD R3, R6, R27, R15 ;  /* 0x0000001b06037224 */ /* 0x001fe400078e020f */
[----:B------:R-:W-:Y:S02]  /*c770*/  IMAD R7, R4, R29, R23 ;  /* 0x0000001d04077224 */ /* 0x000fe400078e0217 */
[----:B------:R-:W-:Y:S02]  /*c780*/  IMAD R4, R3, R21, R10 ;  /* 0x0000001503047224 */ /* 0x000fe400078e020a */
[----:B------:R-:W-:-:S03]  /*c790*/  IMAD.MOV.U32 R6, RZ, RZ, 0x1 ;  /* 0x00000001ff067424 */ /* 0x000fc600078e00ff */
[----:B------:R-:W-:Y:S02]  /*c7a0*/  SEL R9, R4, R7, !P0 ;  /* 0x0000000704097207 */ /* 0x000fe40004000000 */
[----:B------:R-:W-:-:S07]  /*c7b0*/  SEL R7, R7, R4, !P0 ;  /* 0x0000000407077207 */ /* 0x000fce0004000000 */
.L_x_275:
[----:B------:R-:W-:-:S08]  /*c7c0*/  NOP ;  /* 0x0000000000007918 */ /* 0x000fd00000000000 */
[----:B------:R-:W0:-:S00]  /*c7d0*/  USETMAXREG.DEALLOC.CTAPOOL 0x28 ;  /* 0x00000028000079c8 */ /* 0x000e0000080e0500 */
[----:B0-----:R-:W-:-:S13]  /*c7e0*/  ISETP.NE.AND P0, PT, R0, RZ, PT ;  /* 0x000000ff0000720c */ /* 0x001fda0003f05270 */
[----:B------:R-:W-:Y:S05]  /*c7f0*/  @P0 EXIT ;  /* 0x000000000000094d */ /* 0x000fea0003800000 */
[----:B------:R-:W-:Y:S01]  /*c800*/  LOP3.LUT P0, RZ, R6, 0xff, RZ, 0xc0, !PT ;  /* 0x000000ff06ff7812 */ /* 0x000fe2000780c0ff */
[----:B------:R-:W-:Y:S02]  /*c810*/  IMAD.MOV.U32 R0, RZ, RZ, 0x1 ;  /* 0x00000001ff007424 */ /* 0x000fe400078e00ff */
[----:B------:R-:W-:-:S10]  /*c820*/  IMAD.MOV.U32 R12, RZ, RZ, RZ ;  /* 0x000000ffff0c7224 */ /* 0x000fd400078e00ff */
[----:B------:R-:W-:Y:S05]  /*c830*/  @!P0 BRA `(.L_x_278) ;  /* 0x0000000c00308947 */ /* 0x000fea0003800000 */
[----:B------:R-:W0:Y:S01]  /*c840*/  LDC R0, c[0x0][0x28c] ;  /* 0x0000a300ff007b82 */ /* 0x000e220000000800 */
[----:B------:R-:W-:Y:S01]  /*c850*/  ULDC UR5, c[0x0][0x600] ;  /* 0x0001800000057ab9 */ /* 0x000fe20000000800 */
[----:B------:R-:W-:Y:S01]  /*c860*/  ULDC UR4, c[0x0][0xc] ;  /* 0x0000030000047ab9 */ /* 0x000fe20000000800 */
[----:B------:R-:W-:Y:S01]  /*c870*/  UIADD3 UR16, UR5, -0x1, URZ ;  /* 0xffffffff05107890 */ /* 0x000fe2000fffe03f */
[C---:B------:R-:W-:Y:S01]  /*c880*/  LOP3.LUT P2, RZ, R18.reuse, 0x7f, RZ, 0xc0, !PT ;  /* 0x0000007f12ff7812 */ /* 0x040fe2000784c0ff */
[----:B------:R-:W-:Y:S01]  /*c890*/  ULDC UR6, c[0x0][0x658] ;  /* 0x0001960000067ab9 */ /* 0x000fe20000000800 */
[----:B------:R-:W-:Y:S01]  /*c8a0*/  ULDC UR5, c[0x0][0x10] ;  /* 0x0000040000057ab9 */ /* 0x000fe20000000800 */
[----:B------:R-:W-:Y:S01]  /*c8b0*/  UMOV UR7, 0xffffffff ;  /* 0xffffffff00077882 */ /* 0x000fe20000000000 */
[----:B------:R-:W-:Y:S01]  /*c8c0*/  UMOV UR8, 0x1 ;  /* 0x0000000100087882 */ /* 0x000fe20000000000 */
[----:B------:R-:W-:Y:S01]  /*c8d0*/  UIMAD.WIDE.U32 UR4, UR4, UR5, URZ ;  /* 0x00000005040472a5 */ /* 0x000fe2000f8e003f */
[----:B------:R-:W-:Y:S01]  /*c8e0*/  LOP3.LUT P0, RZ, R18, 0x1f, RZ, 0xc0, !PT ;  /* 0x0000001f12ff7812 */ /* 0x000fe2000780c0ff */
[----:B------:R-:W-:Y:S01]  /*c8f0*/  USHF.L.U32 UR7, UR7, UR6, URZ ;  /* 0x0000000607077299 */ /* 0x000fe2000800063f */
[----:B------:R-:W-:Y:S01]  /*c900*/  BSSY B0, `(.L_x_278) ;  /* 0x00000bf000007945 */ /* 0x000fe20003800000 */
[----:B------:R-:W-:Y:S01]  /*c910*/  USHF.L.U32 UR18, UR8, UR6, URZ ;  /* 0x0000000608127299 */ /* 0x000fe2000800063f */
[----:B------:R-:W-:Y:S01]  /*c920*/  IMAD.MOV.U32 R13, RZ, RZ, 0x1 ;  /* 0x00000001ff0d7424 */ /* 0x000fe200078e00ff */
[----:B------:R-:W-:Y:S01]  /*c930*/  LOP3.LUT R11, R19, 0x2, RZ, 0xfc, !PT ;  /* 0x00000002130b7812 */ /* 0x000fe200078efcff */
[----:B------:R-:W-:Y:S01]  /*c940*/  ULDC UR6, c[0x0][0x14] ;  /* 0x0000050000067ab9 */ /* 0x000fe20000000800 */
[----:B------:R-:W-:Y:S01]  /*c950*/  PLOP3.LUT P0, PT, P0, P2, PT, 0x8a, 0x0 ;  /* 0x000000000000781c */ /* 0x000fe20000705172 */
[----:B------:R-:W-:Y:S01]  /*c960*/  UIMAD.WIDE.U32 UR20, UR4, UR6, URZ ;  /* 0x00000006041472a5 */ /* 0x000fe2000f8e003f */
[----:B------:R-:W-:Y:S01]  /*c970*/  IMAD.MOV.U32 R12, RZ, RZ, RZ ;  /* 0x000000ffff0c7224 */ /* 0x000fe200078e00ff */
[----:B------:R-:W-:-:S02]  /*c980*/  UIMAD UR13, UR5, UR6, URZ ;  /* 0x00000006050d72a4 */ /* 0x000fc4000f8e023f */
[----:B------:R-:W-:Y:S01]  /*c990*/  ULOP3.LUT UR17, URZ, UR7, URZ, 0x33, !UPT ;  /* 0x000000073f117292 */ /* 0x000fe2000f8e333f */
[----:B0-----:R-:W-:Y:S01]  /*c9a0*/  VIADD R0, R0, 0x7f ;  /* 0x0000007f00007836 */ /* 0x001fe20000000000 */
[----:B------:R-:W-:Y:S01]  /*c9b0*/  UIADD3 UR13, UR21, UR13, URZ ;  /* 0x0000000d150d7290 */ /* 0x000fe2000fffe03f */
[----:B------:R-:W-:-:S03]  /*c9c0*/  ULDC.64 UR22, c[0x0][0x198] ;  /* 0x0000660000167ab9 */ /* 0x000fc60000000a00 */
[----:B------:R-:W-:-:S04]  /*c9d0*/  SHF.R.S32.HI R3, RZ, 0x1f, R0 ;  /* 0x0000001fff037819 */ /* 0x000fc80000011400 */
[----:B------:R-:W-:Y:S01]  /*c9e0*/  LEA.HI R3, R3, R0, RZ, 0x7 ;  /* 0x0000000003037211 */ /* 0x000fe200078f38ff */
[----:B------:R-:W-:-:S03]  /*c9f0*/  IMAD.MOV.U32 R0, RZ, RZ, 0x1 ;  /* 0x00000001ff007424 */ /* 0x000fc600078e00ff */
[----:B------:R-:W-:-:S05]  /*ca00*/  SHF.R.S32.HI R3, RZ, 0x7, R3 ;  /* 0x00000007ff037819 */ /* 0x000fca0000011403 */
[----:B------:R-:W-:-:S07]  /*ca10*/  VIADD R10, R3, 0x1 ;  /* 0x00000001030a7836 */ /* 0x000fce0000000000 */
.L_x_290:
[----:B------:R-:W-:-:S03]  /*ca20*/  UMOV UR4, 0xffffffff ;  /* 0xffffffff00047882 */ /* 0x000fc60000000000 */
[----:B------:R-:W-:Y:S05]  /*ca30*/  BRA.DIV UR4, `(.L_x_279) ;  /* 0x0000000e04747947 */ /* 0x000fea000b800000 */
[----:B------:R-:W-:-:S13]  /*ca40*/  ELECT P6, URZ, PT ;  /* 0x00000000003f782f */ /* 0x000fda00038c0000 */
.L_x_300:
[----:B------:R-:W0:Y:S01]  /*ca50*/  LDC R4, c[0x0][0x28c] ;  /* 0x0000a300ff047b82 */ /* 0x000e220000000800 */
[----:B------:R-:W-:Y:S01]  /*ca60*/  BSSY B1, `(.L_x_280) ;  /* 0x0000037000017945 */ /* 0x000fe20003800000 */
[----:B0-----:R-:W-:-:S13]  /*ca70*/  ISETP.LT.OR P6, PT, R4, 0x1, !P6 ;  /* 0x000000010400780c */ /* 0x001fda00077c1670 */
[----:B------:R-:W-:Y:S05]  /*ca80*/  @P6 BRA `(.L_x_281) ;  /* 0x0000000000d06947 */ /* 0x000fea0003800000 */
[----:B------:R-:W-:Y:S02]  /*ca90*/  IMAD R15, R9, 0x50, RZ ;  /* 0x00000050090f7824 */ /* 0x000fe400078e02ff */
[----:B------:R-:W-:Y:S02]  /*caa0*/  IMAD R18, R7, 0x180, RZ ;  /* 0x0000018007127824 */ /* 0x000fe400078e02ff */
[----:B------:R-:W-:Y:S02]  /*cab0*/  IMAD.MOV.U32 R20, RZ, RZ, RZ ;  /* 0x000000ffff147224 */ /* 0x000fe400078e00ff */
[----:B------:R-:W-:Y:S02]  /*cac0*/  IMAD.MOV.U32 R4, RZ, RZ, R10 ;  /* 0x000000ffff047224 */ /* 0x000fe400078e000a */
[----:B------:R-:W-:Y:S02]  /*cad0*/  IMAD.MOV.U32 R5, RZ, RZ, R0 ;  /* 0x000000ffff057224 */ /* 0x000fe400078e0000 */
[----:B------:R-:W-:-:S07]  /*cae0*/  IMAD.MOV.U32 R6, RZ, RZ, R12 ;  /* 0x000000ffff067224 */ /* 0x000fce00078e000c */
.L_x_285:
[----:B------:R-:W0:Y:S01]  /*caf0*/  S2R R14, SR_CgaCtaId ;  /* 0x00000000000e7919 */ /* 0x000e220000008800 */
[----:B------:R-:W-:Y:S01]  /*cb00*/  MOV R7, 0x400 ;  /* 0x0000040000077802 */ /* 0x000fe20000000f00 */
[----:B------:R-:W1:Y:S03]  /*cb10*/  @!P2 LDC R9, c[0x0][0x500] ;  /* 0x00014000ff09ab82 */ /* 0x000e660000000800 */
[----:B0-----:R-:W-:Y:S02]  /*cb20*/  LEA R21, R14, R7, 0x18 ;  /* 0x000000070e157211 */ /* 0x001fe400078ec0ff */
[----:B------:R-:W-:-:S03]  /*cb30*/  SHF.L.U32 R7, R5, 0x1f, RZ ;  /* 0x0000001f05077819 */ /* 0x000fc600000006ff */
[----:B------:R-:W-:-:S04]  /*cb40*/  IMAD R14, R6, 0x8, R21 ;  /* 0x00000008060e7824 */ /* 0x000fc800078e0215 */
[----:B------:R-:W0:Y:S02]  /*cb50*/  SYNCS.PHASECHK.TRANS64.TRYWAIT P1, [R14+URZ+0x18], R7 ;  /* 0x000018070e0075a7 */ /* 0x000e24000802017f */
[----:B01----:R-:W-:Y:S05]  /*cb60*/  @!P1 BRA `(.L_x_282) ;  /* 0x0000000c00489947 */ /* 0x003fea0003800000 */
.L_x_301:
[----:B0-----:R-:W-:Y:S01]  /*cb70*/  PRMT R7, R11, 0x9910, RZ ;  /* 0x000099100b077816 */ /* 0x001fe200000000ff */
[----:B------:R0:W-:Y:S03]  /*cb80*/  @!P2 SYNCS.ARRIVE.TRANS64 RZ, [R14+URZ], R9 ;  /* 0x000000090effa9a7 */ /* 0x0001e6000800003f */
[----:B------:R-:W-:-:S13]  /*cb90*/  ISETP.NE.AND P1, PT, R7, 0x2, PT ;  /* 0x000000020700780c */ /* 0x000fda0003f25270 */
[----:B0-----:R-:W-:Y:S05]  /*cba0*/  @P1 BRA `(.L_x_283) ;  /* 0x0000000000041947 */ /* 0x001fea0003800000 */
[----:B------:R-:W-:Y:S01]  /*cbb0*/  BPT.TRAP 0x1 ;  /* 0x000000040000795c */ /* 0x000fe20000300000 */
.L_x_283:
[----:B------:R-:W-:Y:S05]  /*cbc0*/  @P0 BRA `(.L_x_284) ;  /* 0x0000000000040947 */ /* 0x000fea0003800000 */
[----:B------:R-:W-:Y:S01]  /*cbd0*/  BPT.TRAP 0x1 ;  /* 0x000000040000795c */ /* 0x000fe20000300000 */
.L_x_284:
[--C-:B------:R-:W-:Y:S01]  /*cbe0*/  IMAD R7, R6, 0xc000, R21.reuse ;  /* 0x0000c00006077824 */ /* 0x100fe200078e0215 */
[----:B------:R-:W-:Y:S01]  /*cbf0*/  R2UR UR9, R14 ;  /* 0x000000000e0972ca */ /* 0x000fe200000e0000 */
[----:B------:R-:W-:Y:S01]  /*cc00*/  IMAD R21, R6, 0x2800, R21 ;  /* 0x0000280006157824 */ /* 0x000fe200078e0215 */
[----:B------:R-:W-:Y:S01]  /*cc10*/  UIADD3 UR4, UP0, UR22, 0xf0, URZ ;  /* 0x000000f016047890 */ /* 0x000fe2000ff1e03f */
[----:B------:R-:W-:Y:S01]  /*cc20*/  VIADD R4, R4, 0xffffffff ;  /* 0xffffffff04047836 */ /* 0x000fe20000000000 */
[----:B------:R-:W-:Y:S01]  /*cc30*/  R2UR UR5, R7 ;  /* 0x00000000070572ca */ /* 0x000fe200000e0000 */
[----:B------:R-:W-:Y:S01]  /*cc40*/  UIADD3 UR24, UP1, UR22, 0x1f0, URZ ;  /* 0x000001f016187890 */ /* 0x000fe2000ff3e03f */
[----:B------:R-:W-:Y:S01]  /*cc50*/  R2UR UR8, R21 ;  /* 0x00000000150872ca */ /* 0x000fe200000e0000 */
[----:B------:R-:W-:Y:S01]  /*cc60*/  VIADD R6, R6, 0x1 ;  /* 0x0000000106067836 */ /* 0x000fe20000000000 */
[----:B------:R-:W-:Y:S01]  /*cc70*/  R2UR UR11, R18 ;  /* 0x00000000120b72ca */ /* 0x000fe200000e0000 */
[----:B------:R-:W-:Y:S01]  /*cc80*/  UIADD3.X UR25, URZ, UR23, URZ, UP1, !UPT ;  /* 0x000000173f197290 */ /* 0x000fe20008ffe43f */
[----:B------:R-:W-:Y:S01]  /*cc90*/  R2UR UR10, R20 ;  /* 0x00000000140a72ca */ /* 0x000fe200000e0000 */
[----:B------:R-:W-:Y:S01]  /*cca0*/  UMOV UR6, 0x0 ;  /* 0x0000000000067882 */ /* 0x000fe20000000000 */
[----:B------:R-:W-:Y:S01]  /*ccb0*/  R2UR UR12, R8 ;  /* 0x00000000080c72ca */ /* 0x000fe200000e0000 */
[----:B------:R-:W-:Y:S01]  /*ccc0*/  UMOV UR7, 0x10000000 ;  /* 0x1000000000077882 */ /* 0x000fe20000000000 */
[----:B------:R-:W-:Y:S01]  /*ccd0*/  R2UR UR19, R15 ;  /* 0x000000000f1372ca */ /* 0x000fe200000e0000 */
[----:B------:R-:W-:Y:S01]  /*cce0*/  VIADD R20, R20, 0x80 ;  /* 0x0000008014147836 */ /* 0x000fe20000000000 */
[----:B------:R-:W-:Y:S01]  /*ccf0*/  ISETP.GT.AND P3, PT, R4, 0x1, PT ;  /* 0x000000010400780c */ /* 0x000fe20003f64270 */
[----:B------:R-:W-:Y:S01]  /*cd00*/  UIADD3 UR14, UR5, 0x100, URZ ;  /* 0x00000100050e7890 */ /* 0x000fe2000fffe03f */
[----:B------:R-:W-:Y:S01]  /*cd10*/  ISETP.NE.AND P1, PT, R6, 0x3, PT ;  /* 0x000000030600780c */ /* 0x000fe20003f25270 */
[----:B------:R-:W-:-:S02]  /*cd20*/  UIADD3.X UR5, URZ, UR23, URZ, UP0, !UPT ;  /* 0x000000173f057290 */ /* 0x000fc400087fe43f */
[----:B------:R-:W-:Y:S01]  /*cd30*/  UIADD3 UR15, UR8, 0x24100, URZ ;  /* 0x00024100080f7890 */ /* 0x000fe2000fffe03f */
[----:B------:R-:W-:Y:S02]  /*cd40*/  SEL R14, RZ, 0x1, P1 ;  /* 0x00000001ff0e7807 */ /* 0x000fe40000800000 */
[----:B------:R-:W-:Y:S01]  /*cd50*/  UMOV UR8, UR14 ;  /* 0x0000000e00087c82 */ /* 0x000fe20008000000 */
[----:B------:R-:W-:Y:S02]  /*cd60*/  SEL R6, R6, RZ, P1 ;  /* 0x000000ff06067207 */ /* 0x000fe40000800000 */
[----:B------:R-:W-:Y:S01]  /*cd70*/  LOP3.LUT R5, R5, R14, RZ, 0x3c, !PT ;  /* 0x0000000e05057212 */ /* 0x000fe200078e3cff */
[----:B------:R0:W-:Y:S02]  /*cd80*/  UTMALDG.3D [UR8], [UR4], desc[UR6] ;  /* 0x00000608040075b4 */ /* 0x0001e40008011000 */
[----:B0-----:R-:W-:Y:S01]  /*cd90*/  UMOV UR8, UR15 ;  /* 0x0000000f00087c82 */ /* 0x001fe20008000000 */
[----:B------:R-:W-:-:S02]  /*cda0*/  UMOV UR11, UR19 ;  /* 0x00000013000b7c82 */ /* 0x000fc40008000000 */
[----:B------:R0:W-:Y:S02]  /*cdb0*/  UTMALDG.3D [UR8], [UR24], desc[UR6] ;  /* 0x00000608180075b4 */ /* 0x0001e40008011000 */
[----:B0-----:R-:W-:Y:S05]  /*cdc0*/  @P3 BRA `(.L_x_285) ;  /* 0xfffffffc00483947 */ /* 0x001fea000383ffff */
.L_x_281:
[----:B------:R-:W-:Y:S05]  /*cdd0*/  BSYNC B1 ;  /* 0x0000000000017941 */ /* 0x000fea0003800000 */
.L_x_280:
[----:B------:R-:W-:Y:S01]  /*cde0*/  LOP3.LUT P3, RZ, R13, 0xff, RZ, 0xc0, !PT ;  /* 0x000000ff0dff7812 */ /* 0x000fe2000786c0ff */
[----:B------:R-:W-:Y:S01]  /*cdf0*/  IMAD.IADD R12, R3, 0x1, R12 ;  /* 0x00000001030c7824 */ /* 0x000fe200078e020c */
[----:B------:R-:W-:Y:S01]  /*ce00*/  IADD3 R16, P4, R16, UR20, RZ ;  /* 0x0000001410107c10 */ /* 0x000fe2000ff9e0ff */
[----:B------:R-:W-:Y:S01]  /*ce10*/  ULDC.64 UR4, c[0x0][0x650] ;  /* 0x0001940000047ab9 */ /* 0x000fe20000000a00 */
[----:B------:R-:W-:Y:S01]  /*ce20*/  BSSY B1, `(.L_x_286) ;  /* 0x000006a000017945 */ /* 0x000fe20003800000 */
[----:B------:R-:W-:Y:S01]  /*ce30*/  IMAD.MOV.U32 R9, RZ, RZ, -0x1 ;  /* 0xffffffffff097424 */ /* 0x000fe200078e00ff */
[----:B------:R-:W-:Y:S01]  /*ce40*/  ISETP.GT.U32.AND P1, PT, R12, 0x2, PT ;  /* 0x000000020c00780c */ /* 0x000fe20003f24070 */
[----:B------:R-:W-:Y:S01]  /*ce50*/  IMAD.MOV.U32 R8, RZ, RZ, -0x1 ;  /* 0xffffffffff087424 */ /* 0x000fe200078e00ff */
[----:B------:R-:W-:Y:S02]  /*ce60*/  IADD3.X R17, R17, UR13, RZ, P4, !PT ;  /* 0x0000000d11117c10 */ /* 0x000fe4000a7fe4ff */
[----:B------:R-:W-:-:S02]  /*ce70*/  ISETP.LT.U32.AND P1, PT, R3, 0x3, P1 ;  /* 0x000000030300780c */ /* 0x000fc40000f21070 */
[----:B------:R-:W-:Y:S01]  /*ce80*/  PRMT R13, RZ, 0x7610, R13 ;  /* 0x00007610ff0d7816 */ /* 0x000fe2000000000d */
[----:B------:R-:W0:Y:S01]  /*ce90*/  @P3 S2R R5, SR_CgaCtaId ;  /* 0x0000000000053919 */ /* 0x000e220000008800 */
[----:B------:R-:W-:-:S04]  /*cea0*/  @P3 MOV R4, 0x400 ;  /* 0x0000040000043802 */ /* 0x000fc80000000f00 */
[----:B0-----:R-:W-:Y:S01]  /*ceb0*/  @P3 LEA R6, R5, R4, 0x18 ;  /* 0x0000000405063211 */ /* 0x001fe200078ec0ff */
[----:B------:R-:W-:-:S03]  /*cec0*/  IMAD.WIDE.U32 R4, R12, -0x55555555, RZ ;  /* 0xaaaaaaab0c047825 */ /* 0x000fc600078e00ff */
[----:B------:R0:W-:Y:S01]  /*ced0*/  @P3 SYNCS.ARRIVE.TRANS64.A1T0 RZ, [R6+URZ+0x48], RZ ;  /* 0x000048ff06ff39a7 */ /* 0x0001e2000810003f */
[----:B------:R-:W-:Y:S02]  /*cee0*/  ISETP.GE.U32.AND P3, PT, R3, 0x3, PT ;  /* 0x000000030300780c */ /* 0x000fe40003f66070 */
[----:B------:R-:W-:Y:S02]  /*cef0*/  SHF.R.U32.HI R7, RZ, 0x1, R5 ;  /* 0x00000001ff077819 */ /* 0x000fe40000011605 */
[----:B------:R-:W-:Y:S02]  /*cf00*/  SEL R5, RZ, 0x1, !P1 ;  /* 0x00000001ff057807 */ /* 0x000fe40004800000 */
[----:B------:R-:W-:Y:S01]  /*cf10*/  ISETP.GE.U32.AND P1, PT, R16, UR4, PT ;  /* 0x0000000410007c0c */ /* 0x000fe2000bf26070 */
[----:B------:R-:W-:Y:S01]  /*cf20*/  IMAD R12, R7, -0x3, R12 ;  /* 0xfffffffd070c7824 */ /* 0x000fe200078e020c */
[----:B------:R-:W-:Y:S02]  /*cf30*/  LOP3.LUT R0, R0, R5, RZ, 0x3c, !PT ;  /* 0x0000000500007212 */ /* 0x000fe400078e3cff */
[----:B------:R-:W-:-:S02]  /*cf40*/  ISETP.GE.U32.AND.EX P1, PT, R17, UR5, PT, P1 ;  /* 0x0000000511007c0c */ /* 0x000fc4000bf26110 */
[----:B------:R-:W-:Y:S02]  /*cf50*/  PRMT R4, RZ, 0x7610, R4 ;  /* 0x00007610ff047816 */ /* 0x000fe40000000004 */
[----:B------:R-:W-:Y:S01]  /*cf60*/  @P3 LOP3.LUT R0, R0, 0x1, R7, 0x78, !PT ;  /* 0x0000000100003812 */ /* 0x000fe200078e7807 */
[----:B------:R-:W-:-:S08]  /*cf70*/  IMAD.MOV.U32 R7, RZ, RZ, -0x1 ;  /* 0xffffffffff077424 */ /* 0x000fd000078e00ff */
[----:B0-----:R-:W-:Y:S05]  /*cf80*/  @P1 BRA `(.L_x_287) ;  /* 0x00000004004c1947 */ /* 0x001fea0003800000 */
[----:B------:R-:W-:Y:S01]  /*cf90*/  ULDC.64 UR4, c[0x0][0x628] ;  /* 0x00018a0000047ab9 */ /* 0x000fe20000000a00 */
[----:B------:R-:W0:Y:S01]  /*cfa0*/  S2R R15, SR_CTAID.X ;  /* 0x00000000000f7919 */ /* 0x000e220000002500 */
[----:B------:R-:W-:Y:S01]  /*cfb0*/  ISETP.NE.U32.AND P1, PT, RZ, UR4, PT ;  /* 0x00000004ff007c0c */ /* 0x000fe2000bf25070 */
[----:B------:R-:W-:Y:S01]  /*cfc0*/  ULDC UR7, c[0x0][0x630] ;  /* 0x00018c0000077ab9 */ /* 0x000fe20000000800 */
[----:B------:R-:W-:Y:S01]  /*cfd0*/  IMAD.MOV.U32 R4, RZ, RZ, R16 ;  /* 0x000000ffff047224 */ /* 0x000fe200078e0010 */
[----:B------:R-:W1:Y:S01]  /*cfe0*/  S2R R14, SR_CTAID.Y ;  /* 0x00000000000e7919 */ /* 0x000e620000002600 */
[----:B------:R-:W-:Y:S01]  /*cff0*/  ISETP.NE.AND.EX P1, PT, RZ, UR5, PT, P1 ;  /* 0x00000005ff007c0c */ /* 0x000fe2000bf25310 */
[----:B------:R-:W-:-:S12]  /*d000*/  IMAD.MOV.U32 R5, RZ, RZ, R17 ;  /* 0x000000ffff057224 */ /* 0x000fd800078e0011 */
[----:B------:R-:W-:Y:S05]  /*d010*/  @!P1 BRA `(.L_x_288) ;  /* 0x0000000000289947 */ /* 0x000fea0003800000 */
[----:B------:R-:W-:Y:S02]  /*d020*/  ULDC UR6, c[0x0][0x634] ;  /* 0x00018d0000067ab9 */ /* 0x000fe40000000800 */
[----:B------:R-:W-:-:S05]  /*d030*/  IADD3 R9, P1, R16, UR6, RZ ;  /* 0x0000000610097c10 */ /* 0x000fca000ff3e0ff */
[----:B------:R-:W-:-:S04]  /*d040*/  IMAD.X R21, RZ, RZ, R17, P1 ;  /* 0x000000ffff157224 */ /* 0x000fc800008e0611 */
[----:B------:R-:W-:-:S04]  /*d050*/  IMAD.WIDE.U32 R6, R21, UR4, RZ ;  /* 0x0000000415067c25 */ /* 0x000fc8000f8e00ff */
[----:B------:R-:W-:-:S04]  /*d060*/  IMAD.WIDE.U32 R6, P1, R9, UR5, R6 ;  /* 0x0000000509067c25 */ /* 0x000fc8000f820006 */
[----:B------:R-:W-:-:S04]  /*d070*/  IMAD.WIDE.U32 R8, R9, UR4, RZ ;  /* 0x0000000409087c25 */ /* 0x000fc8000f8e00ff */
[----:B------:R-:W-:Y:S01]  /*d080*/  IMAD.X R5, RZ, RZ, RZ, P1 ;  /* 0x000000ffff057224 */ /* 0x000fe200008e06ff */
[----:B------:R-:W-:Y:S01]  /*d090*/  IADD3 RZ, P1, R9, R6, RZ ;  /* 0x0000000609ff7210 */ /* 0x000fe20007f3e0ff */
[----:B------:R-:W-:-:S04]  /*d0a0*/  IMAD.MOV.U32 R4, RZ, RZ, R7 ;  /* 0x000000ffff047224 */ /* 0x000fc800078e0007 */
[----:B------:R-:W-:-:S08]  /*d0b0*/  IMAD.WIDE.U32.X R4, R21, UR5, R4, P1 ;  /* 0x0000000515047c25 */ /* 0x000fd000088e0404 */
.L_x_288:
[--C-:B------:R-:W-:Y:S01]  /*d0c0*/  SHF.R.U64 R8, R4, UR7, R5.reuse ;  /* 0x0000000704087c19 */ /* 0x100fe20008001205 */
[----:B------:R-:W-:Y:S01]  /*d0d0*/  ULDC.64 UR4, c[0x0][0x620] ;  /* 0x0001880000047ab9 */ /* 0x000fe20000000a00 */
[----:B------:R-:W-:Y:S01]  /*d0e0*/  SHF.R.U32.HI R4, RZ, UR7, R5 ;  /* 0x00000007ff047c19 */ /* 0x000fe20008011605 */
[----:B------:R-:W2:Y:S01]  /*d0f0*/  LDC R24, c[0x0][0x144] ;  /* 0x00005100ff187b82 */ /* 0x000ea20000000800 */
[----:B------:R-:W-:Y:S01]  /*d100*/  IADD3 R7, P1, RZ, -R8, RZ ;  /* 0x80000008ff077210 */ /* 0x000fe20007f3e0ff */
[----:B------:R-:W-:Y:S01]  /*d110*/  ULDC.64 UR8, c[0x0][0x640] ;  /* 0x0001900000087ab9 */ /* 0x000fe20000000a00 */
[----:B0-----:R-:W-:Y:S01]  /*d120*/  I2FP.F32.U32 R9, R15 ;  /* 0x0000000f00097245 */ /* 0x001fe20000201000 */
[----:B------:R-:W-:Y:S02]  /*d130*/  ULDC UR6, c[0x0][0x608] ;  /* 0x0001820000067ab9 */ /* 0x000fe40000000800 */
[----:B------:R-:W-:Y:S01]  /*d140*/  IMAD.X R4, RZ, RZ, ~R4, P1 ;  /* 0x000000ffff047224 */ /* 0x000fe200008e0e04 */
[----:B------:R-:W-:Y:S01]  /*d150*/  ISETP.NE.U32.AND P1, PT, RZ, UR8, PT ;  /* 0x00000008ff007c0c */ /* 0x000fe2000bf25070 */
[----:B------:R-:W0:Y:S02]  /*d160*/  LDC R21, c[0x0][0x148] ;  /* 0x00005200ff157b82 */ /* 0x000e240000000800 */
[----:B------:R-:W-:Y:S01]  /*d170*/  IMAD R6, R4, UR4, RZ ;  /* 0x0000000404067c24 */ /* 0x000fe2000f8e02ff */
[----:B------:R-:W-:Y:S01]  /*d180*/  ISETP.NE.AND.EX P1, PT, RZ, UR9, PT, P1 ;  /* 0x00000009ff007c0c */ /* 0x000fe2000bf25310 */
[----:B------:R-:W-:Y:S01]  /*d190*/  IMAD.WIDE.U32 R4, R7, UR4, R16 ;  /* 0x0000000407047c25 */ /* 0x000fe2000f8e0010 */
[----:B------:R-:W-:-:S03]  /*d1a0*/  ULDC UR4, c[0x0][0x150] ;  /* 0x0000540000047ab9 */ /* 0x000fc60000000800 */
[----:B------:R-:W-:Y:S02]  /*d1b0*/  IMAD R7, R7, UR5, R6 ;  /* 0x0000000507077c24 */ /* 0x000fe4000f8e0206 */
[----:B------:R-:W-:Y:S01]  /*d1c0*/  FMUL R6, R9, UR4 ;  /* 0x0000000409067c20 */ /* 0x000fe20008400000 */
[----:B------:R-:W-:Y:S01]  /*d1d0*/  ULDC UR4, c[0x0][0x618] ;  /* 0x0001860000047ab9 */ /* 0x000fe20000000800 */
[----:B------:R-:W-:Y:S01]  /*d1e0*/  ULDC UR5, c[0x0][0x154] ;  /* 0x0000550000057ab9 */ /* 0x000fe20000000800 */
[----:B------:R-:W-:-:S03]  /*d1f0*/  IMAD.IADD R5, R5, 0x1, R7 ;  /* 0x0000000105057824 */ /* 0x000fc600078e0207 */
[----:B------:R-:W3:Y:S02]  /*d200*/  F2I.U32.TRUNC.NTZ R6, R6 ;  /* 0x0000000600067305 */ /* 0x000ee4000020f000 */
[----:B------:R-:W-:Y:S02]  /*d210*/  SHF.R.U64 R9, R4, UR4, R5 ;  /* 0x0000000404097c19 */ /* 0x000fe40008001205 */
[----:B-1----:R-:W-:-:S05]  /*d220*/  I2FP.F32.U32 R4, R14 ;  /* 0x0000000e00047245 */ /* 0x002fca0000201000 */
[----:B------:R-:W-:Y:S01]  /*d230*/  FMUL R22, R4, UR5 ;  /* 0x0000000504167c20 */ /* 0x000fe20008400000 */
[----:B------:R-:W-:Y:S01]  /*d240*/  SHF.R.U32.HI R4, RZ, UR4, R5 ;  /* 0x00000004ff047c19 */ /* 0x000fe20008011605 */
[----:B------:R-:W-:-:S03]  /*d250*/  ULDC UR4, c[0x0][0x658] ;  /* 0x0001960000047ab9 */ /* 0x000fc60000000800 */
[--C-:B------:R-:W-:Y:S01]  /*d260*/  SHF.R.U64 R20, R9, UR6, R4.reuse ;  /* 0x0000000609147c19 */ /* 0x100fe20008001204 */
[----:B------:R-:W1:Y:S01]  /*d270*/  F2I.U32.TRUNC.NTZ R22, R22 ;  /* 0x0000001600167305 */ /* 0x000e62000020f000 */
[----:B------:R-:W-:Y:S01]  /*d280*/  SHF.R.U32.HI R5, RZ, UR6, R4 ;  /* 0x00000006ff057c19 */ /* 0x000fe20008011604 */
[----:B---3--:R-:W-:-:S03]  /*d290*/  IMAD.MOV R6, RZ, RZ, -R6 ;  /* 0x000000ffff067224 */ /* 0x008fc600078e0a06 */
[----:B------:R-:W-:Y:S01]  /*d2a0*/  SHF.R.U64 R18, R20, UR4, R5 ;  /* 0x0000000414127c19 */ /* 0x000fe20008001205 */
[----:B--2---:R-:W-:Y:S01]  /*d2b0*/  IMAD R15, R24, R6, R15 ;  /* 0x00000006180f7224 */ /* 0x004fe200078e020f */
[----:B------:R-:W-:-:S03]  /*d2c0*/  SHF.R.U32.HI R23, RZ, UR4, R5 ;  /* 0x00000004ff177c19 */ /* 0x000fc60008011605 */
[----:B------:R-:W-:Y:S02]  /*d2d0*/  IMAD.MOV.U32 R4, RZ, RZ, R18 ;  /* 0x000000ffff047224 */ /* 0x000fe400078e0012 */
[----:B------:R-:W-:Y:S01]  /*d2e0*/  IMAD.MOV.U32 R5, RZ, RZ, R23 ;  /* 0x000000ffff057224 */ /* 0x000fe200078e0017 */
[----:B-1----:R-:W-:Y:S06]  /*d2f0*/  @!P1 BRA `(.L_x_289) ;  /* 0x0000000000289947 */ /* 0x002fec0003800000 */
[----:B------:R-:W-:Y:S02]  /*d300*/  ULDC UR4, c[0x0][0x64c] ;  /* 0x0001930000047ab9 */ /* 0x000fe40000000800 */
[----:B------:R-:W-:-:S05]  /*d310*/  IADD3 R5, P1, R18, UR4, RZ ;  /* 0x0000000412057c10 */ /* 0x000fca000ff3e0ff */
[----:B------:R-:W-:-:S04]  /*d320*/  IMAD.X R23, RZ, RZ, R23, P1 ;  /* 0x000000ffff177224 */ /* 0x000fc800008e0617 */
[----:B------:R-:W-:-:S04]  /*d330*/  IMAD.WIDE.U32 R6, R23, UR8, RZ ;  /* 0x0000000817067c25 */ /* 0x000fc8000f8e00ff */
[----:B------:R-:W-:-:S04]  /*d340*/  IMAD.WIDE.U32 R6, P1, R5, UR9, R6 ;  /* 0x0000000905067c25 */ /* 0x000fc8000f820006 */
[----:B------:R-:W-:-:S04]  /*d350*/  IMAD.WIDE.U32 R4, R5, UR8, RZ ;  /* 0x0000000805047c25 */ /* 0x000fc8000f8e00ff */
[----:B------:R-:W-:Y:S01]  /*d360*/  IMAD.MOV.U32 R4, RZ, RZ, R7 ;  /* 0x000000ffff047224 */ /* 0x000fe200078e0007 */
[----:B------:R-:W-:Y:S01]  /*d370*/  IADD3 RZ, P3, R5, R6, RZ ;  /* 0x0000000605ff7210 */ /* 0x000fe20007f7e0ff */
[----:B------:R-:W-:-:S04]  /*d380*/  IMAD.X R5, RZ, RZ, RZ, P1 ;  /* 0x000000ffff057224 */ /* 0x000fc800008e06ff */
[----:B------:R-:W-:-:S08]  /*d390*/  IMAD.WIDE.U32.X R4, R23, UR9, R4, P3 ;  /* 0x0000000917047c25 */ /* 0x000fd000098e0404 */
.L_x_289:
[----:B------:R-:W-:Y:S01]  /*d3a0*/  ISETP.NE.AND P1, PT, R2, 0x1, PT ;  /* 0x000000010200780c */ /* 0x000fe20003f25270 */
[----:B------:R-:W-:Y:S01]  /*d3b0*/  ULDC UR4, c[0x0][0x648] ;  /* 0x0001920000047ab9 */ /* 0x000fe20000000800 */
[----:B------:R-:W-:Y:S01]  /*d3c0*/  LOP3.LUT R20, R20, UR17, RZ, 0xc0, !PT ;  /* 0x0000001114147c12 */ /* 0x000fe2000f8ec0ff */
[----:B------:R-:W-:Y:S01]  /*d3d0*/  IMAD.MOV R22, RZ, RZ, -R22 ;  /* 0x000000ffff167224 */ /* 0x000fe200078e0a16 */
[----:B------:R-:W-:Y:S01]  /*d3e0*/  SHF.R.U64 R5, R4, UR4, R5 ;  /* 0x0000000404057c19 */ /* 0x000fe20008001205 */
[----:B------:R-:W-:Y:S01]  /*d3f0*/  ULDC UR4, c[0x0][0x638] ;  /* 0x00018e0000047ab9 */ /* 0x000fe20000000800 */
[----:B------:R-:W-:Y:S01]  /*d400*/  LOP3.LUT R9, R9, UR16, RZ, 0xc0, !PT ;  /* 0x0000001009097c12 */ /* 0x000fe2000f8ec0ff */
[----:B------:R-:W-:Y:S01]  /*d410*/  ULDC UR5, c[0x0][0x610] ;  /* 0x0001840000057ab9 */ /* 0x000fe20000000800 */
[----:B------:R-:W-:Y:S02]  /*d420*/  IMAD.MOV.U32 R4, RZ, RZ, 0x1 ;  /* 0x00000001ff047424 */ /* 0x000fe400078e00ff */
[----:B------:R-:W-:-:S02]  /*d430*/  IMAD.MOV R7, RZ, RZ, -R5 ;  /* 0x000000ffff077224 */ /* 0x000fc400078e0a05 */
[----:B------:R-:W-:Y:S02]  /*d440*/  IMAD R20, R5, UR18, R20 ;  /* 0x0000001205147c24 */ /* 0x000fe4000f8e0214 */
[----:B0-----:R-:W-:Y:S02]  /*d450*/  @P1 IMAD R15, R21, R22, R14 ;  /* 0x00000016150f1224 */ /* 0x001fe400078e020e */
[----:B------:R-:W-:Y:S01]  /*d460*/  IMAD R18, R7, UR4, R18 ;  /* 0x0000000407127c24 */ /* 0x000fe2000f8e0212 */
[----:B------:R-:W-:Y:S01]  /*d470*/  ULDC UR4, c[0x0][0x600] ;  /* 0x0001800000047ab9 */ /* 0x000fe20000000800 */
[----:B------:R-:W-:Y:S02]  /*d480*/  IMAD R15, R20, UR5, R15 ;  /* 0x00000005140f7c24 */ /* 0x000fe4000f8e020f */
[----:B------:R-:W-:-:S05]  /*d490*/  IMAD R18, R18, UR4, R9 ;  /* 0x0000000412127c24 */ /* 0x000fca000f8e0209 */
[----:B------:R-:W-:Y:S02]  /*d4a0*/  SEL R9, R18, R15, !P1 ;  /* 0x0000000f12097207 */ /* 0x000fe40004800000 */
[----:B------:R-:W-:-:S07]  /*d4b0*/  SEL R7, R15, R18, !P1 ;  /* 0x000000120f077207 */ /* 0x000fce0004800000 */
.L_x_287:
[----:B------:R-:W-:Y:S05]  /*d4c0*/  BSYNC B1 ;  /* 0x0000000000017941 */ /* 0x000fea0003800000 */
.L_x_286:
[----:B------:R-:W-:-:S13]  /*d4d0*/  LOP3.LUT P1, RZ, R4, 0xff, RZ, 0xc0, !PT ;  /* 0x000000ff04ff7812 */ /* 0x000fda000782c0ff */
[----:B------:R-:W-:Y:S05]  /*d4e0*/  @P1 BRA `(.L_x_290) ;  /* 0xfffffff4004c1947 */ /* 0x000fea000383ffff */
[----:B------:R-:W-:Y:S05]  /*d4f0*/  BSYNC B0 ;  /* 0x0000000000007941 */ /* 0x000fea0003800000 */
.L_x_278:
[----:B------:R-:W-:-:S03]  /*d500*/  UMOV UR4, 0xffffffff ;  /* 0xffffffff00047882 */ /* 0x000fc60000000000 */
[----:B------:R-:W-:Y:S05]  /*d510*/  BRA.DIV UR4, `(.L_x_291) ;  /* 0x0000000204f07947 */ /* 0x000fea000b800000 */
[----:B------:R-:W-:-:S13]  /*d520*/  ELECT P6, URZ, PT ;  /* 0x00000000003f782f */ /* 0x000fda00038c0000 */
.L_x_304:
[----:B------:R-:W-:Y:S04]  /*d530*/  BSSY B0, `(.L_x_292) ;  /* 0x0000022000007945 */ /* 0x000fe80003800000 */
[----:B------:R-:W-:Y:S05]  /*d540*/  @!P6 BRA `(.L_x_293) ;  /* 0x000000000080e947 */ /* 0x000fea0003800000 */
[----:B------:R-:W-:-:S04]  /*d550*/  LOP3.LUT R19, R19, 0x2, RZ, 0xfc, !PT ;  /* 0x0000000213137812 */ /* 0x000fc800078efcff */
[----:B------:R-:W-:-:S13]  /*d560*/  ISETP.NE.AND P0, PT, R19, 0x3, PT ;  /* 0x000000031300780c */ /* 0x000fda0003f05270 */
[----:B------:R-:W-:Y:S05]  /*d570*/  @!P0 BRA `(.L_x_294) ;  /* 0x0000000000048947 */ /* 0x000fea0003800000 */
[----:B------:R-:W-:Y:S01]  /*d580*/  BPT.TRAP 0x1 ;  /* 0x000000040000795c */ /* 0x000fe20000300000 */
.L_x_294:
[----:B------:R-:W0:Y:S01]  /*d590*/  S2R R3, SR_CgaCtaId ;  /* 0x0000000000037919 */ /* 0x000e220000008800 */
[----:B------:R-:W-:-:S04]  /*d5a0*/  MOV R2, 0x400 ;  /* 0x0000040000027802 */ /* 0x000fc80000000f00 */
[----:B0-----:R-:W-:Y:S02]  /*d5b0*/  LEA R3, R3, R2, 0x18 ;  /* 0x0000000203037211 */ /* 0x001fe400078ec0ff */
[----:B------:R-:W-:-:S03]  /*d5c0*/  SHF.L.U32 R2, R0, 0x1f, RZ ;  /* 0x0000001f00027819 */ /* 0x000fc600000006ff */
[----:B------:R-:W-:-:S04]  /*d5d0*/  VIADD R3, R3, 0x18 ;  /* 0x0000001803037836 */ /* 0x000fc80000000000 */
[C---:B------:R-:W-:Y:S02]  /*d5e0*/  IMAD R7, R12.reuse, 0x8, R3 ;  /* 0x000000080c077824 */ /* 0x040fe400078e0203 */
[----:B------:R-:W-:Y:S02]  /*d5f0*/  VIADD R12, R12, 0x1 ;  /* 0x000000010c0c7836 */ /* 0x000fe40000000000 */
[----:B------:R-:W0:Y:S03]  /*d600*/  SYNCS.PHASECHK.TRANS64.TRYWAIT P0, [R7+URZ], R2 ;  /* 0x00000002070075a7 */ /* 0x000e26000800017f */
[----:B------:R-:W-:-:S04]  /*d610*/  ISETP.NE.AND P1, PT, R12, 0x3, PT ;  /* 0x000000030c00780c */ /* 0x000fc80003f25270 */
[----:B------:R-:W-:Y:S02]  /*d620*/  SEL R5, RZ, 0x1, P1 ;  /* 0x00000001ff057807 */ /* 0x000fe40000800000 */
[----:B------:R-:W-:Y:S02]  /*d630*/  SEL R12, R12, RZ, P1 ;  /* 0x000000ff0c0c7207 */ /* 0x000fe40000800000 */
[----:B------:R-:W-:-:S03]  /*d640*/  LOP3.LUT R5, R0, R5, RZ, 0x3c, !PT ;  /* 0x0000000500057212 */ /* 0x000fc600078e3cff */
[----:B------:R-:W-:Y:S01]  /*d650*/  IMAD R9, R12, 0x8, R3 ;  /* 0x000000080c097824 */ /* 0x000fe200078e0203 */
[----:B------:R-:W-:Y:S01]  /*d660*/  SHF.L.U32 R4, R5, 0x1f, RZ ;  /* 0x0000001f05047819 */ /* 0x000fe200000006ff */
[----:B0-----:R-:W-:Y:S06]  /*d670*/  @!P0 BRA `(.L_x_295) ;  /* 0x0000000000b88947 */ /* 0x001fec0003800000 */
.L_x_305:
[----:B------:R-:W1:Y:S01]  /*d680*/  SYNCS.PHASECHK.TRANS64.TRYWAIT P0, [R9+URZ], R4 ;  /* 0x00000004090075a7 */ /* 0x000e62000800017f */
[----:B------:R-:W-:-:S05]  /*d690*/  VIADD R0, R12, 0x1 ;  /* 0x000000010c007836 */ /* 0x000fca0000000000 */
[----:B------:R-:W-:-:S04]  /*d6a0*/  ISETP.NE.AND P1, PT, R0, 0x3, PT ;  /* 0x000000030000780c */ /* 0x000fc80003f25270 */
[----:B0-----:R-:W-:Y:S02]  /*d6b0*/  SEL R2, RZ, 0x1, P1 ;  /* 0x00000001ff027807 */ /* 0x001fe40000800000 */
[----:B------:R-:W-:Y:S02]  /*d6c0*/  SEL R0, R0, RZ, P1 ;  /* 0x000000ff00007207 */ /* 0x000fe40000800000 */
[----:B------:R-:W-:Y:S01]  /*d6d0*/  LOP3.LUT R2, R5, R2, RZ, 0x3c, !PT ;  /* 0x0000000205027212 */ /* 0x000fe200078e3cff */
[----:B-1----:R-:W-:Y:S06]  /*d6e0*/  @!P0 BRA `(.L_x_296) ;  /* 0x0000000000b08947 */ /* 0x002fec0003800000 */
.L_x_306:
[----:B------:R-:W-:Y:S01]  /*d6f0*/  IMAD R3, R0, 0x8, R3 ;  /* 0x0000000800037824 */ /* 0x000fe200078e0203 */
[----:B------:R-:W-:-:S07]  /*d700*/  SHF.L.U32 R0, R2, 0x1f, RZ ;  /* 0x0000001f02007819 */ /* 0x000fce00000006ff */
.L_x_297:
[----:B-1----:R1:W2:Y:S02]  /*d710*/  SYNCS.PHASECHK.TRANS64.TRYWAIT P0, [R3+URZ], R0 ;  /* 0x00000000030075a7 */ /* 0x0022a4000800017f */
[----:B--2---:R-:W-:Y:S05]  /*d720*/  @!P0 NANOSLEEP.SYNCS 0x989680 ;  /* 0x009896800000895d */ /* 0x004fea0003900000 */
[----:B------:R-:W2:Y:S02]  /*d730*/  @!P0 SYNCS.PHASECHK.TRANS64 P0, [R3+URZ], R0 ;  /* 0x00000000030085a7 */ /* 0x000ea4000800007f */
[----:B--2---:R-:W-:Y:S05]  /*d740*/  @!P0 BRA `(.L_x_297) ;  /* 0xfffffffc00f08947 */ /* 0x004fea000383ffff */
.L_x_293:
[----:B------:R-:W-:Y:S05]  /*d750*/  BSYNC B0 ;  /* 0x0000000000007941 */ /* 0x000fea0003800000 */
.L_x_292:
[----:B------:R-:W-:Y:S05]  /*d760*/  EXIT ;  /* 0x000000000000794d */ /* 0x000fea0003800000 */
.L_x_17:
[----:B--2---:R2:W3:Y:S02]  /*d770*/  SYNCS.PHASECHK.TRANS64.TRYWAIT P1, [R3+URZ], R0 ;  /* 0x00000000030075a7 */ /* 0x0044e4000802017f */
[----:B---3--:R-:W-:Y:S05]  /*d780*/  @!P1 NANOSLEEP.SYNCS 0x989680 ;  /* 0x009896800000995d */ /* 0x008fea0003900000 */
[----:B------:R-:W3:Y:S02]  /*d790*/  @!P1 SYNCS.PHASECHK.TRANS64 P1, [R3+URZ], R0 ;  /* 0x00000000030095a7 */ /* 0x000ee4000802007f */
[----:B---3--:R-:W-:Y:S05]  /*d7a0*/  @!P1 BRA `(.L_x_17) ;  /* 0xfffffffc00f09947 */ /* 0x008fea000383ffff */
[----:B------:R-:W-:Y:S05]  /*d7b0*/  BRA `(.L_x_16) ;  /* 0xffffff3800c07947 */ /* 0x000fea000383ffff */
.L_x_22:
[----:B--2---:R2:W3:Y:S02]  /*d7c0*/  SYNCS.PHASECHK.TRANS64.TRYWAIT P1, [R5+URZ], R4 ;  /* 0x00000004050075a7 */ /* 0x0044e4000802017f */
[----:B---3--:R-:W-:Y:S05]  /*d7d0*/  @!P1 NANOSLEEP.SYNCS 0x989680 ;  /* 0x009896800000995d */ /* 0x008fea0003900000 */
[----:B------:R-:W3:Y:S02]  /*d7e0*/  @!P1 SYNCS.PHASECHK.TRANS64 P1, [R5+URZ], R4 ;  /* 0x00000004050095a7 */ /* 0x000ee4000802007f */
[----:B---3--:R-:W-:Y:S05]  /*d7f0*/  @!P1 BRA `(.L_x_22) ;  /* 0xfffffffc00f09947 */ /* 0x008fea000383ffff */
[----:B------:R-:W-:Y:S05]  /*d800*/  BRA `(.L_x_21) ;  /* 0xffffff5000c87947 */ /* 0x000fea000383ffff */
.L_x_279:
[----:B------:R-:W-:Y:S01]  /*d810*/  BSSY B1, `(.L_x_298) ;  /* 0x0000006000017945 */ /* 0x000fe20003800000 */
[----:B------:R-:W-:-:S07]  /*d820*/  IMAD.MOV.U32 R15, RZ, RZ, -0x1 ;  /* 0xffffffffff0f7424 */ /* 0x000fce00078e00ff */
[----:B------:R-:W-:Y:S05]  /*d830*/  WARPSYNC.COLLECTIVE R15, `(.L_x_299) ;  /* 0x000000000f0c7348 */ /* 0x000fea0003c00000 */
[----:B------:R-:W-:Y:S02]  /*d840*/  ELECT P6, UR62, PT ;  /* 0x00000000003e782f */ /* 0x000fe400038c0000 */
[----:B------:R-:W-:Y:S01]  /*d850*/  MOV R14, UR62 ;  /* 0x0000003e000e7c02 */ /* 0x000fe20008000f00 */
[----:B------:R-:W-:Y:S10]  /*d860*/  ENDCOLLECTIVE ;  /* 0x000000000000791b */ /* 0x000ff40003800000 */
.L_x_299:
[----:B------:R-:W-:Y:S05]  /*d870*/  BSYNC B1 ;  /* 0x0000000000017941 */ /* 0x000fea0003800000 */
.L_x_298:
[----:B------:R-:W-:Y:S05]  /*d880*/  BRA `(.L_x_300) ;  /* 0xfffffff000707947 */ /* 0x000fea000383ffff */
.L_x_282:
[----:B0-----:R0:W1:Y:S02]  /*d890*/  SYNCS.PHASECHK.TRANS64.TRYWAIT P1, [R14+URZ+0x18], R7 ;  /* 0x000018070e0075a7 */ /* 0x001064000802017f */
[----:B-1----:R-:W-:Y:S05]  /*d8a0*/  @!P1 NANOSLEEP.SYNCS 0x989680 ;  /* 0x009896800000995d */ /* 0x002fea0003900000 */
[----:B------:R-:W1:Y:S02]  /*d8b0*/  @!P1 SYNCS.PHASECHK.TRANS64 P1, [R14+URZ+0x18], R7 ;  /* 0x000018070e0095a7 */ /* 0x000e64000802007f */
[----:B-1----:R-:W-:Y:S05]  /*d8c0*/  @!P1 BRA `(.L_x_282) ;  /* 0xfffffffc00f09947 */ /* 0x002fea000383ffff */
[----:B------:R-:W-:Y:S05]  /*d8d0*/  BRA `(.L_x_301) ;  /* 0xfffffff000a47947 */ /* 0x000fea000383ffff */
.L_x_291:
[----:B------:R-:W-:Y:S01]  /*d8e0*/  BSSY B0, `(.L_x_302) ;  /* 0x0000006000007945 */ /* 0x000fe20003800000 */
[----:B------:R-:W-:-:S07]  /*d8f0*/  IMAD.MOV.U32 R15, RZ, RZ, -0x1 ;  /* 0xffffffffff0f7424 */ /* 0x000fce00078e00ff */
[----:B------:R-:W-:Y:S05]  /*d900*/  WARPSYNC.COLLECTIVE R15, `(.L_x_303) ;  /* 0x000000000f0c7348 */ /* 0x000fea0003c00000 */
[----:B------:R-:W-:Y:S02]  /*d910*/  ELECT P6, UR62, PT ;  /* 0x00000000003e782f */ /* 0x000fe400038c0000 */
[----:B------:R-:W-:Y:S01]  /*d920*/  MOV R14, UR62 ;  /* 0x0000003e000e7c02 */ /* 0x000fe20008000f00 */
[----:B------:R-:W-:Y:S10]  /*d930*/  ENDCOLLECTIVE ;  /* 0x000000000000791b */ /* 0x000ff40003800000 */
.L_x_303:
[----:B------:R-:W-:Y:S05]  /*d940*/  BSYNC B0 ;  /* 0x0000000000007941 */ /* 0x000fea0003800000 */
.L_x_302:
[----:B------:R-:W-:Y:S05]  /*d950*/  BRA `(.L_x_304) ;  /* 0xfffffff800f47947 */ /* 0x000fea000383ffff */
.L_x_295:
[----:B0-----:R0:W1:Y:S02]  /*d960*/  SYNCS.PHASECHK.TRANS64.TRYWAIT P0, [R7+URZ], R2 ;  /* 0x00000002070075a7 */ /* 0x001064000800017f */
[----:B-1----:R-:W-:Y:S05]  /*d970*/  @!P0 NANOSLEEP.SYNCS 0x989680 ;  /* 0x009896800000895d */ /* 0x002fea0003900000 */
[----:B------:R-:W1:Y:S02]  /*d980*/  @!P0 SYNCS.PHASECHK.TRANS64 P0, [R7+URZ], R2 ;  /* 0x00000002070085a7 */ /* 0x000e64000800007f */
[----:B-1----:R-:W-:Y:S05]  /*d990*/  @!P0 BRA `(.L_x_295) ;  /* 0xfffffffc00f08947 */ /* 0x002fea000383ffff */
[----:B------:R-:W-:Y:S05]  /*d9a0*/  BRA `(.L_x_305) ;  /* 0xfffffffc00347947 */ /* 0x000fea000383ffff */
.L_x_296:
[----:B0-----:R0:W1:Y:S02]  /*d9b0*/  SYNCS.PHASECHK.TRANS64.TRYWAIT P0, [R9+URZ], R4 ;  /* 0x00000004090075a7 */ /* 0x001064000800017f */
[----:B-1----:R-:W-:Y:S05]  /*d9c0*/  @!P0 NANOSLEEP.SYNCS 0x989680 ;  /* 0x009896800000895d */ /* 0x002fea0003900000 */
[----:B------:R-:W1:Y:S02]  /*d9d0*/  @!P0 SYNCS.PHASECHK.TRANS64 P0, [R9+URZ], R4 ;  /* 0x00000004090085a7 */ /* 0x000e64000800007f */
[----:B-1----:R-:W-:Y:S05]  /*d9e0*/  @!P0 BRA `(.L_x_296) ;  /* 0xfffffffc00f08947 */ /* 0x002fea000383ffff */
[----:B------:R-:W-:Y:S05]  /*d9f0*/  BRA `(.L_x_306) ;  /* 0xfffffffc003c7947 */ /* 0x000fea000383ffff */
.L_x_307:
[----:B------:R-:W-:-:S00]  /*da00*/  BRA `(.L_x_307) ;  /* 0xfffffffc00fc7947 */ /* 0x000fc0000383ffff */
[----:B------:R-:W-:-:S00]  /*da10*/  NOP ;  /* 0x0000000000007918 */ /* 0x000fc00000000000 */
        /* <DEDUP_REMOVED lines=14> */
.L_x_308:


//--------------------- .nv.global.init           --------------------------
	.section	.nv.global.init,"aw",@progbits
.nv.global.init:
	.type		$str$22,@object
	.size		$str$22,($str$23 - $str$22)
$str$22:
        /*0000*/ 	.byte	0x6b, 0x5f, 0x74, 0x69, 0x6c, 0x65, 0x5f, 0x63, 0x6f, 0x75, 0x6e, 0x74, 0x20, 0x3e, 0x3d, 0x20
        /*0010*/ 	.byte	0x31, 0x00
	.type		$str$23,@object
	.size		$str$23,(__unnamed_1 - $str$23)
$str$23:
        /*0012*/ 	.byte	0x2f, 0x74, 0x6d, 0x70, 0x2f, 0x63, 0x75, 0x74, 0x6c, 0x61, 0x73, 0x73, 0x5f, 0x73, 0x77, 0x65
        /*0022*/ 	.byte	0x65, 0x70, 0x5f, 0x73, 0x72, 0x63, 0x2f, 0x69, 0x6e, 0x63, 0x6c, 0x75, 0x64, 0x65, 0x2f, 0x63
        /*0032*/ 	.byte	0x75, 0x74, 0x6c, 0x61, 0x73, 0x73, 0x2f, 0x67, 0x65, 0x6d, 0x6d, 0x2f, 0x63, 0x6f, 0x6c, 0x6c
        /*0042*/ 	.byte	0x65, 0x63, 0x74, 0x69, 0x76, 0x65, 0x2f, 0x73, 0x6d, 0x39, 0x30, 0x5f, 0x6d, 0x6d, 0x61, 0x5f
        /*0052*/ 	.byte	0x74, 0x6d, 0x61, 0x5f, 0x67, 0x6d, 0x6d, 0x61, 0x5f, 0x73, 0x73, 0x5f, 0x77, 0x61, 0x72, 0x70
        /*0062*/ 	.byte	0x73, 0x70, 0x65, 0x63, 0x69, 0x61, 0x6c, 0x69, 0x7a, 0x65, 0x64, 0x2e, 0x68, 0x70, 0x70, 0x00
	.type		__unnamed_1,@object
	.size		__unnamed_1,(.L_0 - __unnamed_1)
__unnamed_1:
        /*0072*/ 	.byte	0x76, 0x6f, 0x69, 0x64, 0x20, 0x63, 0x75, 0x74, 0x6c, 0x61, 0x73, 0x73, 0x3a, 0x3a, 0x67, 0x65
        /* <DEDUP_REMOVED lines=172> */
        /*0b42*/ 	.byte	0x79, 0x5d, 0x00
.L_0:


//--------------------- .nv.shared._ZN7cutlass13device_kernelINS_4gemm6kernel13GemmUniversalIN4cute5tupleIJiiiiEEENS1_10collective13CollectiveMmaINS1_34MainloopSm90TmaGmmaWarpSpecializedILi3ENS5_IJNS4_1CILi1EEESB_SB_EEENS1_35KernelTmaWarpSpecializedCooperativeEEENS5_IJNSA_ILi384EEENSA_ILi80EEENSA_ILi128EEEEEEaNS5_IJlSB_lEEEaSJ_NS4_8TiledMMAINS4_8MMA_AtomIJNS4_4SM904GMMA26MMA_64x16x32_S32S8S8_SS_TNEEEENS4_6LayoutINS5_IJNSA_ILi2EEESB_SB_EEENS5_IJSB_NSA_ILi0EEEST_EEEEENS5_IJNS4_10UnderscoreESW_SW_EEEEENS4_13SM90_TMA_LOADENS4_14ComposedLayoutINS4_7SwizzleILi3ELi4ELi3EEENS4_18smem_ptr_flag_bitsILi8EEENSQ_INS5_IJNSA_ILi8EEESH_EEENS5_IJSH_SB_EEEEEEEvNS4_8identityESZ_S19_vS1A_EENS_8epilogue10collective6detail29Sm90TmaWarpSpecializedAdapterINS1D_15DefaultEpilogueIaSJ_SJ_NS1C_6thread17LinearCombinationIaLi1EiiLNS1H_9ScaleType4KindE0ELNS_15FloatRoundStyleE2EaEENS1_15EpilogueDefaultEEEEEvvEEEEvNT_6ParamsE --------------------------
	.section	.nv.shared._ZN7cutlass13device_kernelINS_4gemm6kernel13GemmUniversalIN4cute5tupleIJiiiiEEENS1_10collective13CollectiveMmaINS1_34MainloopSm90TmaGmmaWarpSpecializedILi3ENS5_IJNS4_1CILi1EEESB_SB_EEENS1_35KernelTmaWarpSpecializedCooperativeEEENS5_IJNSA_ILi384EEENSA_ILi80EEENSA_ILi128EEEEEEaNS5_IJlSB_lEEEaSJ_NS4_8TiledMMAINS4_8MMA_AtomIJNS4_4SM904GMMA26MMA_64x16x32_S32S8S8_SS_TNEEEENS4_6LayoutINS5_IJNSA_ILi2EEESB_SB_EEENS5_IJSB_NSA_ILi0EEEST_EEEEENS5_IJNS4_10UnderscoreESW_SW_EEEEENS4_13SM90_TMA_LOADENS4_14ComposedLayoutINS4_7SwizzleILi3ELi4ELi3EEENS4_18smem_ptr_flag_bitsILi8EEENSQ_INS5_IJNSA_ILi8EEESH_EEENS5_IJSH_SB_EEEEEEEvNS4_8identityESZ_S19_vS1A_EENS_8epilogue10collective6detail29Sm90TmaWarpSpecializedAdapterINS1D_15DefaultEpilogueIaSJ_SJ_NS1C_6thread17LinearCombinationIaLi1EiiLNS1H_9ScaleType4KindE0ELNS_15FloatRoundStyleE2EaEENS1_15EpilogueDefaultEEEEEvvEEEEvNT_6ParamsE,"aw",@nobits
	.sectionflags	@""
	.align	16
	.zero		1024


//--------------------- .nv.shared.reserved.0     --------------------------
	.section	.nv.shared.reserved.0,"aw",@nobits
	.weak		__nv_reservedSMEM_offset_0_alias
	.size		__nv_reservedSMEM_offset_0_alias, 0, 0
	.other		__nv_reservedSMEM_offset_0_alias,@"STO_CUDA_RESERVED_SHARED STV_DEFAULT"
__nv_reservedSMEM_offset_0_alias:
	.zero		0


//--------------------- .nv.global                --------------------------
	.section	.nv.global,"aw",@nobits
.nv.global:
	.type		_ZN40_INTERNAL_e34c0c9c_4_k_cu_89966c2e_132364cute1_E,@object
	.size		_ZN40_INTERNAL_e34c0c9c_4_k_cu_89966c2e_132364cute1_E,(_ZN40_INTERNAL_e34c0c9c_4_k_cu_89966c2e_132364cuda3std3__45__cpo6cbeginE - _ZN40_INTERNAL_e34c0c9c_4_k_cu_89966c2e_132364cute1_E)
_ZN40_INTERNAL_e34c0c9c_4_k_cu_89966c2e_132364cute1_E:
	.zero		1
	.type		_ZN40_INTERNAL_e34c0c9c_4_k_cu_89966c2e_132364cuda3std3__45__cpo6cbeginE,@object
	.size		_ZN40_INTERNAL_e34c0c9c_4_k_cu_89966c2e_132364cuda3std3__45__cpo6cbeginE,(_ZN40_INTERNAL_e34c0c9c_4_k_cu_89966c2e_132364cuda3std3__48in_placeE - _ZN40_INTERNAL_e34c0c9c_4_k_cu_89966c2e_132364cuda3std3__45__cpo6cbeginE)
_ZN40_INTERNAL_e34c0c9c_4_k_cu_89966c2e_132364cuda3std3__45__cpo6cbeginE:
	.zero		1
	.type		_ZN40_INTERNAL_e34c0c9c_4_k_cu_89966c2e_132364cuda3std3__48in_placeE,@object
	.size		_ZN40_INTERNAL_e34c0c9c_4_k_cu_89966c2e_132364cuda3std3__48in_placeE,(_ZN40_INTERNAL_e34c0c9c_4_k_cu_89966c2e_132364cuda3std6ranges3__45__cpo9iter_moveE - _ZN40_INTERNAL_e34c0c9c_4_k_cu_89966c2e_132364cuda3std3__48in_placeE)
_ZN40_INTERNAL_e34c0c9c_4_k_cu_89966c2e_132364cuda3std3__48in_placeE:
	.zero		1
	.type		_ZN40_INTERNAL_e34c0c9c_4_k_cu_89966c2e_132364cuda3std6ranges3__45__cpo9iter_moveE,@object
	.size		_ZN40_INTERNAL_e34c0c9c_4_k_cu_89966c2e_132364cuda3std6ranges3__45__cpo9iter_moveE,(_ZN40_INTERNAL_e34c0c9c_4_k_cu_89966c2e_132364cuda3std3__45__cpo5beginE - _ZN40_INTERNAL_e34c0c9c_4_k_cu_89966c2e_132364cuda3std6ranges3__45__cpo9iter_moveE)
_ZN40_INTERNAL_e34c0c9c_4_k_cu_89966c2e_132364cuda3std6ranges3__45__cpo9iter_moveE:
	.zero		1
	.type		_ZN40_INTERNAL_e34c0c9c_4_k_cu_89966c2e_132364cuda3std3__45__cpo5beginE,@object
	.size		_ZN40_INTERNAL_e34c0c9c_4_k_cu_89966c2e_132364cuda3std3__45__cpo5beginE,(_ZN40_INTERNAL_e34c0c9c_4_k_cu_89966c2e_132364cuda3std3__442_GLOBAL__N__e34c0c9c_4_k_cu_89966c2e_132366ignoreE - _ZN40_INTERNAL_e34c0c9c_4_k_cu_89966c2e_132364cuda3std3__45__cpo5beginE)
_ZN40_INTERNAL_e34c0c9c_4_k_cu_89966c2e_132364cuda3std3__45__cpo5beginE:
	.zero		1
	.type		_ZN40_INTERNAL_e34c0c9c_4_k_cu_89966c2e_132364cuda3std3__442_GLOBAL__N__e34c0c9c_4_k_cu_89966c2e_132366ignoreE,@object
	.size		_ZN40_INTERNAL_e34c0c9c_4_k_cu_89966c2e_132364cuda3std3__442_GLOBAL__N__e34c0c9c_4_k_cu_89966c2e_132366ignoreE,(_ZN40_INTERNAL_e34c0c9c_4_k_cu_89966c2e_132364cute7productE - _ZN40_INTERNAL_e34c0c9c_4_k_cu_89966c2e_132364cuda3std3__442_GLOBAL__N__e34c0c9c_4_k_cu_89966c2e_132366ignoreE)
_ZN40_INTERNAL_e34c0c9c_4_k_cu_89966c2e_132364cuda3std3__442_GLOBAL__N__e34c0c9c_4_k_cu_89966c2e_132366ignoreE:
	.zero		1
	.type		_ZN40_INTERNAL_e34c0c9c_4_k_cu_89966c2e_132364cute7productE,@object
	.size		_ZN40_INTERNAL_e34c0c9c_4_k_cu_89966c2e_132364cute7productE,(_ZN40_INTERNAL_e34c0c9c_4_k_cu_89966c2e_132364cuda3std3__45__cpo3endE - _ZN40_INTERNAL_e34c0c9c_4_k_cu_89966c2e_132364cute7productE)
_ZN40_INTERNAL_e34c0c9c_4_k_cu_89966c2e_132364cute7productE:
	.zero		1
	.type		_ZN40_INTERNAL_e34c0c9c_4_k_cu_89966c2e_132364cuda3std3__45__cpo3endE,@object
	.size		_ZN40_INTERNAL_e34c0c9c_4_k_cu_89966c2e_132364cuda3std3__45__cpo3endE,(_ZN40_INTERNAL_e34c0c9c_4_k_cu_89966c2e_132364cuda3std3__419piecewise_constructE - _ZN40_INTERNAL_e34c0c9c_4_k_cu_89966c2e_132364cuda3std3__45__cpo3endE)
_ZN40_INTERNAL_e34c0c9c_4_k_cu_89966c2e_132364cuda3std3__45__cpo3endE:
	.zero		1
	.type		_ZN40_INTERNAL_e34c0c9c_4_k_cu_89966c2e_132364cuda3std3__419piecewise_constructE,@object
	.size		_ZN40_INTERNAL_e34c0c9c_4_k_cu_89966c2e_132364cuda3std3__419piecewise_constructE,(_ZN40_INTERNAL_e34c0c9c_4_k_cu_89966c2e_132364cuda3std3__45__cpo4cendE - _ZN40_INTERNAL_e34c0c9c_4_k_cu_89966c2e_132364cuda3std3__419piecewise_constructE)
_ZN40_INTERNAL_e34c0c9c_4_k_cu_89966c2e_132364cuda3std3__419piecewise_constructE:
	.zero		1
	.type		_ZN40_INTERNAL_e34c0c9c_4_k_cu_89966c2e_132364cuda3std3__45__cpo4cendE,@object
	.size		_ZN40_INTERNAL_e34c0c9c_4_k_cu_89966c2e_132364cuda3std3__45__cpo4cendE,(_ZN40_INTERNAL_e34c0c9c_4_k_cu_89966c2e_132364cuda3std6ranges3__45__cpo4swapE - _ZN40_INTERNAL_e34c0c9c_4_k_cu_89966c2e_132364cuda3std3__45__cpo4cendE)
_ZN40_INTERNAL_e34c0c9c_4_k_cu_89966c2e_132364cuda3std3__45__cpo4cendE:
	.zero		1
	.type		_ZN40_INTERNAL_e34c0c9c_4_k_cu_89966c2e_132364cuda3std6ranges3__45__cpo4swapE,@object
	.size		_ZN40_INTERNAL_e34c0c9c_4_k_cu_89966c2e_132364cuda3std6ranges3__45__cpo4swapE,(.L_8 - _ZN40_INTERNAL_e34c0c9c_4_k_cu_89966c2e_132364cuda3std6ranges3__45__cpo4swapE)
_ZN40_INTERNAL_e34c0c9c_4_k_cu_89966c2e_132364cuda3std6ranges3__45__cpo4swapE:
	.zero		1
.L_8:


//--------------------- .nv.constant0._ZN7cutlass13device_kernelINS_4gemm6kernel13GemmUniversalIN4cute5tupleIJiiiiEEENS1_10collective13CollectiveMmaINS1_34MainloopSm90TmaGmmaWarpSpecializedILi3ENS5_IJNS4_1CILi1EEESB_SB_EEENS1_35KernelTmaWarpSpecializedCooperativeEEENS5_IJNSA_ILi384EEENSA_ILi80EEENSA_ILi128EEEEEEaNS5_IJlSB_lEEEaSJ_NS4_8TiledMMAINS4_8MMA_AtomIJNS4_4SM904GMMA26MMA_64x16x32_S32S8S8_SS_TNEEEENS4_6LayoutINS5_IJNSA_ILi2EEESB_SB_EEENS5_IJSB_NSA_ILi0EEEST_EEEEENS5_IJNS4_10UnderscoreESW_SW_EEEEENS4_13SM90_TMA_LOADENS4_14ComposedLayoutINS4_7SwizzleILi3ELi4ELi3EEENS4_18smem_ptr_flag_bitsILi8EEENSQ_INS5_IJNSA_ILi8EEESH_EEENS5_IJSH_SB_EEEEEEEvNS4_8identityESZ_S19_vS1A_EENS_8epilogue10collective6detail29Sm90TmaWarpSpecializedAdapterINS1D_15DefaultEpilogueIaSJ_SJ_NS1C_6thread17LinearCombinationIaLi1EiiLNS1H_9ScaleType4KindE0ELNS_15FloatRoundStyleE2EaEENS1_15EpilogueDefaultEEEEEvvEEEEvNT_6ParamsE --------------------------
	.section	.nv.constant0._ZN7cutlass13device_kernelINS_4gemm6kernel13GemmUniversalIN4cute5tupleIJiiiiEEENS1_10collective13CollectiveMmaINS1_34MainloopSm90TmaGmmaWarpSpecializedILi3ENS5_IJNS4_1CILi1EEESB_SB_EEENS1_35KernelTmaWarpSpecializedCooperativeEEENS5_IJNSA_ILi384EEENSA_ILi80EEENSA_ILi128EEEEEEaNS5_IJlSB_lEEEaSJ_NS4_8TiledMMAINS4_8MMA_AtomIJNS4_4SM904GMMA26MMA_64x16x32_S32S8S8_SS_TNEEEENS4_6LayoutINS5_IJNSA_ILi2EEESB_SB_EEENS5_IJSB_NSA_ILi0EEEST_EEEEENS5_IJNS4_10UnderscoreESW_SW_EEEEENS4_13SM90_TMA_LOADENS4_14ComposedLayoutINS4_7SwizzleILi3ELi4ELi3EEENS4_18smem_ptr_flag_bitsILi8EEENSQ_INS5_IJNSA_ILi8EEESH_EEENS5_IJSH_SB_EEEEEEEvNS4_8identityESZ_S19_vS1A_EENS_8epilogue10collective6detail29Sm90TmaWarpSpecializedAdapterINS1D_15DefaultEpilogueIaSJ_SJ_NS1C_6thread17LinearCombinationIaLi1EiiLNS1H_9ScaleType4KindE0ELNS_15FloatRoundStyleE2EaEENS1_15EpilogueDefaultEEEEEvvEEEEvNT_6ParamsE,"a",@progbits
	.sectionflags	@""
	.align	4
.nv.constant0._ZN7cutlass13device_kernelINS_4gemm6kernel13GemmUniversalIN4cute5tupleIJiiiiEEENS1_10collective13CollectiveMmaINS1_34MainloopSm90TmaGmmaWarpSpecializedILi3ENS5_IJNS4_1CILi1EEESB_SB_EEENS1_35KernelTmaWarpSpecializedCooperativeEEENS5_IJNSA_ILi384EEENSA_ILi80EEENSA_ILi128EEEEEEaNS5_IJlSB_lEEEaSJ_NS4_8TiledMMAINS4_8MMA_AtomIJNS4_4SM904GMMA26MMA_64x16x32_S32S8S8_SS_TNEEEENS4_6LayoutINS5_IJNSA_ILi2EEESB_SB_EEENS5_IJSB_NSA_ILi0EEEST_EEEEENS5_IJNS4_10UnderscoreESW_SW_EEEEENS4_13SM90_TMA_LOADENS4_14ComposedLayoutINS4_7SwizzleILi3ELi4ELi3EEENS4_18smem_ptr_flag_bitsILi8EEENSQ_INS5_IJNSA_ILi8EEESH_EEENS5_IJSH_SB_EEEEEEEvNS4_8identityESZ_S19_vS1A_EENS_8epilogue10collective6detail29Sm90TmaWarpSpecializedAdapterINS1D_15DefaultEpilogueIaSJ_SJ_NS1C_6thread17LinearCombinationIaLi1EiiLNS1H_9ScaleType4KindE0ELNS_15FloatRoundStyleE2EaEENS1_15EpilogueDefaultEEEEEvvEEEEvNT_6ParamsE:
	.zero		1664


//--------------------- SYMBOLS --------------------------

	.type		.nv.reservedSmem.offset0,@object
	.size		.nv.reservedSmem.offset0,0x4
	.type		__assertfail,@function
